//
// Generated by NVIDIA NVVM Compiler
//
// Compiler Build ID: CL-36424714
// Cuda compilation tools, release 13.0, V13.0.88
// Based on NVVM 20.0.0
//

.version 9.0
.target sm_100
.address_size 64

	// .globl	_Z14findcollisionsii
.extern .func  (.param .b64 func_retval0) malloc
(
	.param .b64 malloc_param_0
)
;
.extern .func free
(
	.param .b64 free_param_0
)
;
.extern .func  (.param .b32 func_retval0) vprintf
(
	.param .b64 vprintf_param_0,
	.param .b64 vprintf_param_1
)
;
.global .align 1 .b8 $str[23] = {226, 148, 164, 37, 115, 226, 148, 156, 32, 104, 97, 115, 104, 99, 111, 100, 101, 58, 32, 37, 100, 10};
.global .align 1 .b8 $str$1[47] = {67, 111, 108, 108, 105, 115, 105, 111, 110, 32, 102, 111, 117, 110, 100, 32, 119, 105, 116, 104, 32, 115, 116, 114, 105, 110, 103, 32, 37, 115, 44, 32, 104, 97, 115, 104, 32, 99, 111, 100, 101, 58, 32, 37, 100, 10};
.global .align 1 .b8 $str$2[46] = {67, 111, 108, 108, 105, 115, 105, 111, 110, 32, 102, 111, 117, 110, 100, 32, 119, 105, 116, 104, 32, 115, 116, 114, 105, 110, 103, 32, 37, 115, 44, 32, 104, 97, 115, 104, 32, 99, 111, 100, 101, 58, 32, 37, 100};

.visible .entry _Z14findcollisionsii(
	.param .u32 _Z14findcollisionsii_param_0,
	.param .u32 _Z14findcollisionsii_param_1
)
{
	.local .align 8 .b8 	__local_depot0[16];
	.reg .b64 	%SP;
	.reg .b64 	%SPL;
	.reg .pred 	%p<35>;
	.reg .b16 	%rs<25>;
	.reg .b32 	%r<326>;
	.reg .b64 	%rd<104>;

	mov.u64 	%SPL, __local_depot0;
	cvta.local.u64 	%SP, %SPL;
	ld.param.u32 	%r103, [_Z14findcollisionsii_param_0];
	add.u64 	%rd29, %SP, 0;
	add.u64 	%rd1, %SPL, 0;
	mov.u32 	%r106, %ntid.x;
	mov.u32 	%r107, %ctaid.x;
	mov.u32 	%r108, %tid.x;
	mad.lo.s32 	%r279, %r106, %r107, %r108;
	mov.b32 	%r280, 0;
	mov.b32 	%r278, 1;
	{ // callseq 0, 0
	.param .b64 param0;
	st.param.b64 	[param0], 100;
	.param .b64 retval0;
	call.uni (retval0), 
	malloc, 
	(
	param0
	);
	ld.param.b64 	%rd30, [retval0];
	} // callseq 0
$L__BB0_1:
	mov.u32 	%r4, %r280;
	mov.u32 	%r2, %r278;
	mul.hi.s32 	%r109, %r279, -1401515643;
	add.s32 	%r110, %r109, %r279;
	shr.u32 	%r111, %r110, 31;
	shr.s32 	%r112, %r110, 6;
	add.s32 	%r6, %r112, %r111;
	mul.lo.s32 	%r113, %r6, 95;
	sub.s32 	%r114, %r279, %r113;
	cvt.u16.u32 	%rs5, %r114;
	add.s16 	%rs6, %rs5, 32;
	cvt.u64.u32 	%rd31, %r4;
	add.s64 	%rd32, %rd30, %rd31;
	st.u8 	[%rd32], %rs6;
	add.s32 	%r280, %r4, 1;
	add.s32 	%r115, %r279, 94;
	setp.gt.u32 	%p1, %r115, 188;
	add.s32 	%r278, %r2, 1;
	mov.u32 	%r279, %r6;
	@%p1 bra 	$L__BB0_1;
	cvt.u64.u32 	%rd33, %r280;
	{ // callseq 1, 0
	.param .b64 param0;
	st.param.b64 	[param0], %rd33;
	.param .b64 retval0;
	call.uni (retval0), 
	malloc, 
	(
	param0
	);
	ld.param.b64 	%rd34, [retval0];
	} // callseq 1
	and.b32  	%r116, %r4, 3;
	setp.eq.s32 	%p2, %r116, 3;
	mov.u32 	%r283, %r4;
	@%p2 bra 	$L__BB0_6;
	and.b32  	%r117, %r2, 3;
	neg.s32 	%r281, %r117;
	mov.u64 	%rd96, %rd34;
	mov.u32 	%r282, %r2;
$L__BB0_4:
	.pragma "nounroll";
	add.s32 	%r282, %r282, -1;
	cvt.u64.u32 	%rd35, %r282;
	add.s64 	%rd36, %rd30, %rd35;
	ld.u8 	%rs7, [%rd36];
	st.u8 	[%rd96], %rs7;
	add.s64 	%rd96, %rd96, 1;
	add.s32 	%r281, %r281, 1;
	setp.ne.s32 	%p3, %r281, 0;
	@%p3 bra 	$L__BB0_4;
	add.s32 	%r283, %r282, -1;
$L__BB0_6:
	setp.lt.u32 	%p4, %r4, 3;
	@%p4 bra 	$L__BB0_9;
	add.s32 	%r285, %r283, 4;
	sub.s32 	%r284, %r2, %r283;
	cvt.u64.u32 	%rd37, %r283;
	add.s64 	%rd97, %rd30, %rd37;
$L__BB0_8:
	ld.u8 	%rs8, [%rd97];
	add.s32 	%r118, %r284, -1;
	cvt.u64.u32 	%rd38, %r118;
	add.s64 	%rd39, %rd34, %rd38;
	st.u8 	[%rd39], %rs8;
	add.s32 	%r119, %r285, -5;
	cvt.u64.u32 	%rd40, %r119;
	add.s64 	%rd41, %rd30, %rd40;
	ld.u8 	%rs9, [%rd41];
	cvt.u64.u32 	%rd42, %r284;
	add.s64 	%rd43, %rd34, %rd42;
	st.u8 	[%rd43], %rs9;
	add.s32 	%r120, %r285, -6;
	cvt.u64.u32 	%rd44, %r120;
	add.s64 	%rd45, %rd30, %rd44;
	ld.u8 	%rs10, [%rd45];
	add.s32 	%r121, %r284, 1;
	cvt.u64.u32 	%rd46, %r121;
	add.s64 	%rd47, %rd34, %rd46;
	st.u8 	[%rd47], %rs10;
	add.s32 	%r122, %r285, -7;
	cvt.u64.u32 	%rd48, %r122;
	add.s64 	%rd49, %rd30, %rd48;
	ld.u8 	%rs11, [%rd49];
	add.s32 	%r123, %r284, 2;
	cvt.u64.u32 	%rd50, %r123;
	add.s64 	%rd51, %rd34, %rd50;
	st.u8 	[%rd51], %rs11;
	add.s32 	%r285, %r285, -4;
	add.s32 	%r284, %r284, 4;
	add.s64 	%rd97, %rd97, -4;
	setp.gt.s32 	%p5, %r285, 3;
	@%p5 bra 	$L__BB0_8;
$L__BB0_9:
	{ // callseq 2, 0
	.param .b64 param0;
	st.param.b64 	[param0], %rd30;
	call.uni 
	free, 
	(
	param0
	);
	} // callseq 2
	mov.b32 	%r287, 0;
	mov.b16 	%rs23, 3;
	mov.b32 	%r286, -1;
$L__BB0_10:
	mov.u32 	%r22, %r287;
	mov.u16 	%rs1, %rs23;
	mov.u32 	%r21, %r286;
	add.s32 	%r23, %r22, -1;
	cvt.u64.u32 	%rd52, %r22;
	add.s64 	%rd53, %rd34, %rd52;
	ld.u8 	%rs13, [%rd53];
	setp.ne.s16 	%p6, %rs13, 0;
	add.s32 	%r287, %r22, 1;
	add.s16 	%rs23, %rs1, 1;
	add.s32 	%r286, %r21, 1;
	@%p6 bra 	$L__BB0_10;
	setp.lt.u32 	%p7, %r22, 2;
	mov.b32 	%r301, 0;
	@%p7 bra 	$L__BB0_24;
	add.s32 	%r129, %r22, -2;
	and.b32  	%r26, %r23, 15;
	setp.lt.u32 	%p8, %r129, 15;
	mov.b32 	%r294, 0;
	mov.u32 	%r301, %r294;
	@%p8 bra 	$L__BB0_15;
	and.b32  	%r294, %r23, -16;
	and.b32  	%r131, %r21, -16;
	neg.s32 	%r288, %r131;
	add.s64 	%rd98, %rd34, 7;
	mov.b32 	%r301, 0;
$L__BB0_14:
	.pragma "nounroll";
	ld.s8 	%r132, [%rd98+-7];
	mad.lo.s32 	%r133, %r301, 31, %r132;
	ld.s8 	%r134, [%rd98+-6];
	mad.lo.s32 	%r135, %r133, 31, %r134;
	ld.s8 	%r136, [%rd98+-5];
	mad.lo.s32 	%r137, %r135, 31, %r136;
	ld.s8 	%r138, [%rd98+-4];
	mad.lo.s32 	%r139, %r137, 31, %r138;
	ld.s8 	%r140, [%rd98+-3];
	mad.lo.s32 	%r141, %r139, 31, %r140;
	ld.s8 	%r142, [%rd98+-2];
	mad.lo.s32 	%r143, %r141, 31, %r142;
	ld.s8 	%r144, [%rd98+-1];
	mad.lo.s32 	%r145, %r143, 31, %r144;
	ld.s8 	%r146, [%rd98];
	mad.lo.s32 	%r147, %r145, 31, %r146;
	ld.s8 	%r148, [%rd98+1];
	mad.lo.s32 	%r149, %r147, 31, %r148;
	ld.s8 	%r150, [%rd98+2];
	mad.lo.s32 	%r151, %r149, 31, %r150;
	ld.s8 	%r152, [%rd98+3];
	mad.lo.s32 	%r153, %r151, 31, %r152;
	ld.s8 	%r154, [%rd98+4];
	mad.lo.s32 	%r155, %r153, 31, %r154;
	ld.s8 	%r156, [%rd98+5];
	mad.lo.s32 	%r157, %r155, 31, %r156;
	ld.s8 	%r158, [%rd98+6];
	mad.lo.s32 	%r159, %r157, 31, %r158;
	ld.s8 	%r160, [%rd98+7];
	mad.lo.s32 	%r161, %r159, 31, %r160;
	ld.s8 	%r162, [%rd98+8];
	mad.lo.s32 	%r301, %r161, 31, %r162;
	add.s32 	%r288, %r288, 16;
	add.s64 	%rd98, %rd98, 16;
	setp.ne.s32 	%p9, %r288, 0;
	@%p9 bra 	$L__BB0_14;
$L__BB0_15:
	setp.eq.s32 	%p10, %r26, 0;
	@%p10 bra 	$L__BB0_24;
	and.b32  	%r36, %r23, 7;
	setp.lt.u32 	%p11, %r26, 8;
	@%p11 bra 	$L__BB0_18;
	cvt.u64.u32 	%rd54, %r294;
	add.s64 	%rd55, %rd34, %rd54;
	ld.s8 	%r164, [%rd55];
	mad.lo.s32 	%r165, %r301, 31, %r164;
	ld.s8 	%r166, [%rd55+1];
	mad.lo.s32 	%r167, %r165, 31, %r166;
	ld.s8 	%r168, [%rd55+2];
	mad.lo.s32 	%r169, %r167, 31, %r168;
	ld.s8 	%r170, [%rd55+3];
	mad.lo.s32 	%r171, %r169, 31, %r170;
	ld.s8 	%r172, [%rd55+4];
	mad.lo.s32 	%r173, %r171, 31, %r172;
	ld.s8 	%r174, [%rd55+5];
	mad.lo.s32 	%r175, %r173, 31, %r174;
	ld.s8 	%r176, [%rd55+6];
	mad.lo.s32 	%r177, %r175, 31, %r176;
	ld.s8 	%r178, [%rd55+7];
	mad.lo.s32 	%r301, %r177, 31, %r178;
	add.s32 	%r294, %r294, 8;
$L__BB0_18:
	setp.eq.s32 	%p12, %r36, 0;
	@%p12 bra 	$L__BB0_24;
	setp.lt.u32 	%p13, %r36, 4;
	@%p13 bra 	$L__BB0_21;
	cvt.u64.u32 	%rd56, %r294;
	add.s64 	%rd57, %rd34, %rd56;
	ld.s8 	%r180, [%rd57];
	mad.lo.s32 	%r181, %r301, 31, %r180;
	ld.s8 	%r182, [%rd57+1];
	mad.lo.s32 	%r183, %r181, 31, %r182;
	ld.s8 	%r184, [%rd57+2];
	mad.lo.s32 	%r185, %r183, 31, %r184;
	ld.s8 	%r186, [%rd57+3];
	mad.lo.s32 	%r301, %r185, 31, %r186;
	add.s32 	%r294, %r294, 4;
$L__BB0_21:
	and.b32  	%r187, %r23, 3;
	setp.eq.s32 	%p14, %r187, 0;
	@%p14 bra 	$L__BB0_24;
	cvt.u64.u32 	%rd58, %r294;
	add.s64 	%rd99, %rd34, %rd58;
	cvt.u32.u16 	%r188, %rs1;
	and.b32  	%r189, %r188, 3;
	neg.s32 	%r299, %r189;
$L__BB0_23:
	.pragma "nounroll";
	ld.s8 	%r190, [%rd99];
	mad.lo.s32 	%r301, %r301, 31, %r190;
	add.s64 	%rd99, %rd99, 1;
	add.s32 	%r299, %r299, 1;
	setp.ne.s32 	%p15, %r299, 0;
	@%p15 bra 	$L__BB0_23;
$L__BB0_24:
	st.local.u64 	[%rd1], %rd34;
	st.local.u32 	[%rd1+8], %r301;
	mov.u64 	%rd59, $str;
	cvta.global.u64 	%rd60, %rd59;
	{ // callseq 3, 0
	.param .b64 param0;
	st.param.b64 	[param0], %rd60;
	.param .b64 param1;
	st.param.b64 	[param1], %rd29;
	.param .b32 retval0;
	call.uni (retval0), 
	vprintf, 
	(
	param0, 
	param1
	);
	ld.param.b32 	%r191, [retval0];
	} // callseq 3
	setp.eq.s32 	%p16, %r301, %r103;
	@%p16 bra 	$L__BB0_54;
	mov.b32 	%r304, 0;
	mov.b32 	%r303, 1;
	mov.b32 	%r302, -1;
$L__BB0_26:
	mov.u32 	%r55, %r304;
	mov.u32 	%r54, %r303;
	mov.u32 	%r306, %r302;
	cvt.u64.u32 	%rd15, %r55;
	add.s64 	%rd16, %rd34, %rd15;
	ld.u8 	%rs14, [%rd16];
	setp.ne.s16 	%p17, %rs14, 0;
	add.s32 	%r304, %r55, 1;
	add.s32 	%r303, %r54, 1;
	add.s32 	%r302, %r306, 1;
	@%p17 bra 	$L__BB0_26;
	ld.u8 	%rs15, [%rd16+-1];
	setp.ne.s16 	%p18, %rs15, 32;
	@%p18 bra 	$L__BB0_53;
	{ // callseq 4, 0
	.param .b64 param0;
	st.param.b64 	[param0], %rd15;
	.param .b64 retval0;
	call.uni (retval0), 
	malloc, 
	(
	param0
	);
	ld.param.b64 	%rd62, [retval0];
	} // callseq 4
	setp.eq.s32 	%p19, %r55, 0;
	@%p19 bra 	$L__BB0_35;
	and.b32  	%r196, %r55, 3;
	setp.eq.s32 	%p20, %r196, 0;
	mov.u32 	%r307, %r55;
	@%p20 bra 	$L__BB0_32;
	neg.s32 	%r305, %r196;
	mov.u64 	%rd100, %rd62;
$L__BB0_31:
	.pragma "nounroll";
	mov.u32 	%r307, %r306;
	cvt.u64.u32 	%rd63, %r307;
	add.s64 	%rd64, %rd34, %rd63;
	ld.u8 	%rs16, [%rd64];
	st.u8 	[%rd100], %rs16;
	add.s64 	%rd100, %rd100, 1;
	add.s32 	%r306, %r307, -1;
	add.s32 	%r305, %r305, 1;
	setp.ne.s32 	%p21, %r305, 0;
	@%p21 bra 	$L__BB0_31;
$L__BB0_32:
	setp.lt.u32 	%p22, %r55, 4;
	@%p22 bra 	$L__BB0_35;
	add.s32 	%r309, %r307, 4;
	sub.s32 	%r308, %r54, %r307;
	add.s32 	%r198, %r307, -1;
	cvt.u64.u32 	%rd65, %r198;
	add.s64 	%rd101, %rd34, %rd65;
$L__BB0_34:
	ld.u8 	%rs17, [%rd101];
	add.s32 	%r199, %r308, -1;
	cvt.u64.u32 	%rd66, %r199;
	add.s64 	%rd67, %rd62, %rd66;
	st.u8 	[%rd67], %rs17;
	add.s32 	%r200, %r309, -6;
	cvt.u64.u32 	%rd68, %r200;
	add.s64 	%rd69, %rd34, %rd68;
	ld.u8 	%rs18, [%rd69];
	cvt.u64.u32 	%rd70, %r308;
	add.s64 	%rd71, %rd62, %rd70;
	st.u8 	[%rd71], %rs18;
	add.s32 	%r201, %r309, -7;
	cvt.u64.u32 	%rd72, %r201;
	add.s64 	%rd73, %rd34, %rd72;
	ld.u8 	%rs19, [%rd73];
	add.s32 	%r202, %r308, 1;
	cvt.u64.u32 	%rd74, %r202;
	add.s64 	%rd75, %rd62, %rd74;
	st.u8 	[%rd75], %rs19;
	add.s32 	%r203, %r309, -8;
	cvt.u64.u32 	%rd76, %r203;
	add.s64 	%rd77, %rd34, %rd76;
	ld.u8 	%rs20, [%rd77];
	add.s32 	%r204, %r308, 2;
	cvt.u64.u32 	%rd78, %r204;
	add.s64 	%rd79, %rd62, %rd78;
	st.u8 	[%rd79], %rs20;
	add.s32 	%r309, %r309, -4;
	add.s32 	%r308, %r308, 4;
	add.s64 	%rd101, %rd101, -4;
	setp.gt.s32 	%p23, %r309, 4;
	@%p23 bra 	$L__BB0_34;
$L__BB0_35:
	mov.b32 	%r311, 0;
	mov.b16 	%rs24, 3;
	mov.b32 	%r310, -1;
$L__BB0_36:
	mov.u32 	%r72, %r311;
	mov.u16 	%rs3, %rs24;
	mov.u32 	%r71, %r310;
	add.s32 	%r73, %r72, -1;
	cvt.u64.u32 	%rd80, %r72;
	add.s64 	%rd81, %rd62, %rd80;
	ld.u8 	%rs22, [%rd81];
	setp.ne.s16 	%p24, %rs22, 0;
	add.s32 	%r311, %r72, 1;
	add.s16 	%rs24, %rs3, 1;
	add.s32 	%r310, %r71, 1;
	@%p24 bra 	$L__BB0_36;
	setp.lt.u32 	%p25, %r72, 2;
	mov.b32 	%r325, 0;
	@%p25 bra 	$L__BB0_50;
	add.s32 	%r210, %r72, -2;
	and.b32  	%r76, %r73, 15;
	setp.lt.u32 	%p26, %r210, 15;
	mov.b32 	%r318, 0;
	mov.u32 	%r325, %r318;
	@%p26 bra 	$L__BB0_41;
	and.b32  	%r318, %r73, -16;
	and.b32  	%r212, %r71, -16;
	neg.s32 	%r312, %r212;
	add.s64 	%rd102, %rd62, 7;
	mov.b32 	%r325, 0;
$L__BB0_40:
	.pragma "nounroll";
	ld.s8 	%r213, [%rd102+-7];
	mad.lo.s32 	%r214, %r325, 31, %r213;
	ld.s8 	%r215, [%rd102+-6];
	mad.lo.s32 	%r216, %r214, 31, %r215;
	ld.s8 	%r217, [%rd102+-5];
	mad.lo.s32 	%r218, %r216, 31, %r217;
	ld.s8 	%r219, [%rd102+-4];
	mad.lo.s32 	%r220, %r218, 31, %r219;
	ld.s8 	%r221, [%rd102+-3];
	mad.lo.s32 	%r222, %r220, 31, %r221;
	ld.s8 	%r223, [%rd102+-2];
	mad.lo.s32 	%r224, %r222, 31, %r223;
	ld.s8 	%r225, [%rd102+-1];
	mad.lo.s32 	%r226, %r224, 31, %r225;
	ld.s8 	%r227, [%rd102];
	mad.lo.s32 	%r228, %r226, 31, %r227;
	ld.s8 	%r229, [%rd102+1];
	mad.lo.s32 	%r230, %r228, 31, %r229;
	ld.s8 	%r231, [%rd102+2];
	mad.lo.s32 	%r232, %r230, 31, %r231;
	ld.s8 	%r233, [%rd102+3];
	mad.lo.s32 	%r234, %r232, 31, %r233;
	ld.s8 	%r235, [%rd102+4];
	mad.lo.s32 	%r236, %r234, 31, %r235;
	ld.s8 	%r237, [%rd102+5];
	mad.lo.s32 	%r238, %r236, 31, %r237;
	ld.s8 	%r239, [%rd102+6];
	mad.lo.s32 	%r240, %r238, 31, %r239;
	ld.s8 	%r241, [%rd102+7];
	mad.lo.s32 	%r242, %r240, 31, %r241;
	ld.s8 	%r243, [%rd102+8];
	mad.lo.s32 	%r325, %r242, 31, %r243;
	add.s32 	%r312, %r312, 16;
	add.s64 	%rd102, %rd102, 16;
	setp.ne.s32 	%p27, %r312, 0;
	@%p27 bra 	$L__BB0_40;
$L__BB0_41:
	setp.eq.s32 	%p28, %r76, 0;
	@%p28 bra 	$L__BB0_50;
	and.b32  	%r86, %r73, 7;
	setp.lt.u32 	%p29, %r76, 8;
	@%p29 bra 	$L__BB0_44;
	cvt.u64.u32 	%rd82, %r318;
	add.s64 	%rd83, %rd62, %rd82;
	ld.s8 	%r245, [%rd83];
	mad.lo.s32 	%r246, %r325, 31, %r245;
	ld.s8 	%r247, [%rd83+1];
	mad.lo.s32 	%r248, %r246, 31, %r247;
	ld.s8 	%r249, [%rd83+2];
	mad.lo.s32 	%r250, %r248, 31, %r249;
	ld.s8 	%r251, [%rd83+3];
	mad.lo.s32 	%r252, %r250, 31, %r251;
	ld.s8 	%r253, [%rd83+4];
	mad.lo.s32 	%r254, %r252, 31, %r253;
	ld.s8 	%r255, [%rd83+5];
	mad.lo.s32 	%r256, %r254, 31, %r255;
	ld.s8 	%r257, [%rd83+6];
	mad.lo.s32 	%r258, %r256, 31, %r257;
	ld.s8 	%r259, [%rd83+7];
	mad.lo.s32 	%r325, %r258, 31, %r259;
	add.s32 	%r318, %r318, 8;
$L__BB0_44:
	setp.eq.s32 	%p30, %r86, 0;
	@%p30 bra 	$L__BB0_50;
	setp.lt.u32 	%p31, %r86, 4;
	@%p31 bra 	$L__BB0_47;
	cvt.u64.u32 	%rd84, %r318;
	add.s64 	%rd85, %rd62, %rd84;
	ld.s8 	%r261, [%rd85];
	mad.lo.s32 	%r262, %r325, 31, %r261;
	ld.s8 	%r263, [%rd85+1];
	mad.lo.s32 	%r264, %r262, 31, %r263;
	ld.s8 	%r265, [%rd85+2];
	mad.lo.s32 	%r266, %r264, 31, %r265;
	ld.s8 	%r267, [%rd85+3];
	mad.lo.s32 	%r325, %r266, 31, %r267;
	add.s32 	%r318, %r318, 4;
$L__BB0_47:
	and.b32  	%r268, %r73, 3;
	setp.eq.s32 	%p32, %r268, 0;
	@%p32 bra 	$L__BB0_50;
	cvt.u64.u32 	%rd86, %r318;
	add.s64 	%rd103, %rd62, %rd86;
	cvt.u32.u16 	%r269, %rs3;
	and.b32  	%r270, %r269, 3;
	neg.s32 	%r323, %r270;
$L__BB0_49:
	.pragma "nounroll";
	ld.s8 	%r271, [%rd103];
	mad.lo.s32 	%r325, %r325, 31, %r271;
	add.s64 	%rd103, %rd103, 1;
	add.s32 	%r323, %r323, 1;
	setp.ne.s32 	%p33, %r323, 0;
	@%p33 bra 	$L__BB0_49;
$L__BB0_50:
	st.local.u64 	[%rd1], %rd62;
	st.local.u32 	[%rd1+8], %r325;
	cvta.global.u64 	%rd88, %rd59;
	{ // callseq 5, 0
	.param .b64 param0;
	st.param.b64 	[param0], %rd88;
	.param .b64 param1;
	st.param.b64 	[param1], %rd29;
	.param .b32 retval0;
	call.uni (retval0), 
	vprintf, 
	(
	param0, 
	param1
	);
	ld.param.b32 	%r272, [retval0];
	} // callseq 5
	setp.ne.s32 	%p34, %r325, %r103;
	@%p34 bra 	$L__BB0_52;
	st.local.u64 	[%rd1], %rd34;
	st.local.u32 	[%rd1+8], %r103;
	mov.u64 	%rd90, $str$2;
	cvta.global.u64 	%rd91, %rd90;
	{ // callseq 6, 0
	.param .b64 param0;
	st.param.b64 	[param0], %rd91;
	.param .b64 param1;
	st.param.b64 	[param1], %rd29;
	.param .b32 retval0;
	call.uni (retval0), 
	vprintf, 
	(
	param0, 
	param1
	);
	ld.param.b32 	%r274, [retval0];
	} // callseq 6
$L__BB0_52:
	{ // callseq 7, 0
	.param .b64 param0;
	st.param.b64 	[param0], %rd62;
	call.uni 
	free, 
	(
	param0
	);
	} // callseq 7
$L__BB0_53:
	{ // callseq 9, 0
	.param .b64 param0;
	st.param.b64 	[param0], %rd34;
	call.uni 
	free, 
	(
	param0
	);
	} // callseq 9
	ret;
$L__BB0_54:
	st.local.u64 	[%rd1], %rd34;
	st.local.u32 	[%rd1+8], %r103;
	mov.u64 	%rd93, $str$1;
	cvta.global.u64 	%rd94, %rd93;
	{ // callseq 8, 0
	.param .b64 param0;
	st.param.b64 	[param0], %rd94;
	.param .b64 param1;
	st.param.b64 	[param1], %rd29;
	.param .b32 retval0;
	call.uni (retval0), 
	vprintf, 
	(
	param0, 
	param1
	);
	ld.param.b32 	%r276, [retval0];
	} // callseq 8
	bra.uni 	$L__BB0_53;

}


// ===== COMPILED SASS (sm_100) =====

	.target	sm_100

	.elftype	@"ET_EXEC"


//--------------------- .note.nv.tkinfo           --------------------------
	.section	.note.nv.tkinfo,"",@"SHT_NOTE"
	.sectionflags	@"SHF_NOTE_NV_TKINFO"
	.tkinfo
        /*0018*/ 	.word	0x00000002
        /*0030*/ 	.string	""
        /*0030*/ 	.string	"ptxas"
        /*0030*/ 	.string	"Cuda compilation tools, release 13.0, V13.0.88"
        /*0030*/ 	.string	"Build cuda_13.0.r13.0/compiler.36424714_0"
        /*0030*/ 	.string	"-arch sm_100 -m 64 "



//--------------------- .note.nv.cuinfo           --------------------------
	.section	.note.nv.cuinfo,"",@"SHT_NOTE"
	.sectionflags	@"SHF_NOTE_NV_CUINFO"
        /*0018*/ 	.short	0x0002
        /*001a*/ 	.short	0x0064
        /*001c*/ 	.short	0x0082
	.zero		2


//--------------------- .nv.info                  --------------------------
	.section	.nv.info,"",@"SHT_CUDA_INFO"
	.align	4


	//----- nvinfo : EIATTR_REGCOUNT
	.align		4
        /*0000*/ 	.byte	0x04, 0x2f
        /*0002*/ 	.short	(.L_4 - .L_3)
	.align		4
.L_3:
        /*0004*/ 	.word	index@(_Z14findcollisionsii)
        /*0008*/ 	.word	0x0000001e


	//----- nvinfo : EIATTR_FRAME_SIZE
	.align		4
.L_4:
        /*000c*/ 	.byte	0x04, 0x11
        /*000e*/ 	.short	(.L_6 - .L_5)
	.align		4
.L_5:
        /*0010*/ 	.word	index@(_Z14findcollisionsii)
        /*0014*/ 	.word	0x00000010


	//----- nvinfo : EIATTR_MIN_STACK_SIZE
	.align		4
.L_6:
        /*0018*/ 	.byte	0x04, 0x12
        /*001a*/ 	.short	(.L_8 - .L_7)
	.align		4
.L_7:
        /*001c*/ 	.word	index@(_Z14findcollisionsii)
        /*0020*/ 	.word	0x00000010
.L_8:


//--------------------- .nv.compat                --------------------------
	.section	.nv.compat,"",@"SHT_CUDA_COMPAT_INFO"
	.align	4
        /*0000*/ 	.byte	0x02, 0x09, 0x00, 0x00, 0x02, 0x02, 0x01, 0x00, 0x02, 0x05, 0x05, 0x00, 0x03, 0x07, 0x01, 0x01
        /*0010*/ 	.byte	0x02, 0x03, 0x00, 0x00, 0x02, 0x06, 0x01, 0x00, 0x04, 0x0b, 0x08, 0x00, 0x09, 0x00, 0x00, 0x00
        /*0020*/ 	.byte	0x00, 0x00, 0x00, 0x00


//--------------------- .nv.info._Z14findcollisionsii --------------------------
	.section	.nv.info._Z14findcollisionsii,"",@"SHT_CUDA_INFO"
	.sectionflags	@""
	.align	4


	//----- nvinfo : EIATTR_CUDA_API_VERSION
	.align		4
        /*0000*/ 	.byte	0x04, 0x37
        /*0002*/ 	.short	(.L_10 - .L_9)
.L_9:
        /*0004*/ 	.word	0x00000082


	//----- nvinfo : EIATTR_KPARAM_INFO
	.align		4
.L_10:
        /*0008*/ 	.byte	0x04, 0x17
        /*000a*/ 	.short	(.L_12 - .L_11)
.L_11:
        /*000c*/ 	.word	0x00000000
        /*0010*/ 	.short	0x0001
        /*0012*/ 	.short	0x0004
        /*0014*/ 	.byte	0x00, 0xf0, 0x11, 0x00


	//----- nvinfo : EIATTR_KPARAM_INFO
	.align		4
.L_12:
        /*0018*/ 	.byte	0x04, 0x17
        /*001a*/ 	.short	(.L_14 - .L_13)
.L_13:
        /*001c*/ 	.word	0x00000000
        /*0020*/ 	.short	0x0000
        /*0022*/ 	.short	0x0000
        /*0024*/ 	.byte	0x00, 0xf0, 0x11, 0x00


	//----- nvinfo : EIATTR_SPARSE_MMA_MASK
	.align		4
.L_14:
        /*0028*/ 	.byte	0x03, 0x50
        /*002a*/ 	.short	0x0000


	//----- nvinfo : EIATTR_MAXREG_COUNT
	.align		4
        /*002c*/ 	.byte	0x03, 0x1b
        /*002e*/ 	.short	0x00ff


	//----- nvinfo : EIATTR_EXTERNS
	.align		4
        /*0030*/ 	.byte	0x04, 0x0f
        /*0032*/ 	.short	(.L_16 - .L_15)


	//   ....[0]....
	.align		4
.L_15:
        /*0034*/ 	.word	index@(malloc)


	//   ....[1]....
	.align		4
        /*0038*/ 	.word	index@(free)


	//   ....[2]....
	.align		4
        /*003c*/ 	.word	index@(vprintf)


	//----- nvinfo : EIATTR_MERCURY_ISA_VERSION
	.align		4
.L_16:
        /*0040*/ 	.byte	0x03, 0x5f
        /*0042*/ 	.short	0x0101


	//----- nvinfo : EIATTR_VRC_CTA_INIT_COUNT
	.align		4
        /*0044*/ 	.byte	0x02, 0x4a
	.zero		1
	.zero		1


	//----- nvinfo : EIATTR_SYSCALL_OFFSETS
	.align		4
        /*0048*/ 	.byte	0x04, 0x46
        /*004a*/ 	.short	(.L_18 - .L_17)


	//   ....[0]....
.L_17:
        /*004c*/ 	.word	0x00000120


	//   ....[1]....
        /*0050*/ 	.word	0x000002d0


	//   ....[2]....
        /*0054*/ 	.word	0x000007b0


	//   ....[3]....
        /*0058*/ 	.word	0x00001080


	//   ....[4]....
        /*005c*/ 	.word	0x00001180


	//   ....[5]....
        /*0060*/ 	.word	0x00001320


	//   ....[6]....
        /*0064*/ 	.word	0x00002080


	//   ....[7]....
        /*0068*/ 	.word	0x00002180


	//   ....[8]....
        /*006c*/ 	.word	0x000021f0


	//   ....[9]....
        /*0070*/ 	.word	0x00002260


	//----- nvinfo : EIATTR_EXIT_INSTR_OFFSETS
	.align		4
.L_18:
        /*0074*/ 	.byte	0x04, 0x1c
        /*0076*/ 	.short	(.L_20 - .L_19)


	//   ....[0]....
.L_19:
        /*0078*/ 	.word	0x00002270


	//----- nvinfo : EIATTR_CRS_STACK_SIZE
	.align		4
.L_20:
        /*007c*/ 	.byte	0x04, 0x1e
        /*007e*/ 	.short	(.L_22 - .L_21)
.L_21:
        /*0080*/ 	.word	0x00000000


	//----- nvinfo : EIATTR_CBANK_PARAM_SIZE
	.align		4
.L_22:
        /*0084*/ 	.byte	0x03, 0x19
        /*0086*/ 	.short	0x0008


	//----- nvinfo : EIATTR_PARAM_CBANK
	.align		4
        /*0088*/ 	.byte	0x04, 0x0a
        /*008a*/ 	.short	(.L_24 - .L_23)
	.align		4
.L_23:
        /*008c*/ 	.word	index@(.nv.constant0._Z14findcollisionsii)
        /*0090*/ 	.short	0x0380
        /*0092*/ 	.short	0x0008


	//----- nvinfo : EIATTR_SW_WAR
	.align		4
.L_24:
        /*0094*/ 	.byte	0x04, 0x36
        /*0096*/ 	.short	(.L_26 - .L_25)
.L_25:
        /*0098*/ 	.word	0x00000008
.L_26:


//--------------------- .nv.callgraph             --------------------------
	.section	.nv.callgraph,"",@"SHT_CUDA_CALLGRAPH"
	.align	4
	.sectionentsize	8
	.align		4
        /*0000*/ 	.word	0x00000000
	.align		4
        /*0004*/ 	.word	0xffffffff
	.align		4
        /*0008*/ 	.word	index@(_Z14findcollisionsii)
	.align		4
        /*000c*/ 	.word	index@(vprintf)
	.align		4
        /*0010*/ 	.word	index@(_Z14findcollisionsii)
	.align		4
        /*0014*/ 	.word	index@(free)
	.align		4
        /*0018*/ 	.word	index@(_Z14findcollisionsii)
	.align		4
        /*001c*/ 	.word	index@(malloc)
	.align		4
        /*0020*/ 	.word	0x00000000
	.align		4
        /*0024*/ 	.word	0xfffffffe
	.align		4
        /*0028*/ 	.word	0x00000000
	.align		4
        /*002c*/ 	.word	0xfffffffd
	.align		4
        /*0030*/ 	.word	0x00000000
	.align		4
        /*0034*/ 	.word	0xfffffffc


//--------------------- .nv.constant4             --------------------------
	.section	.nv.constant4,"a",@progbits
	.align	8
	.align		8
.nv.constant4:
        /*0000*/ 	.dword	malloc
	.align		8
        /*0008*/ 	.dword	free
	.align		8
        /*0010*/ 	.dword	vprintf
	.align		8
        /*0018*/ 	.dword	$str
	.align		8
        /*0020*/ 	.dword	$str$1
	.align		8
        /*0028*/ 	.dword	$str$2


//--------------------- .text._Z14findcollisionsii --------------------------
	.section	.text._Z14findcollisionsii,"ax",@progbits
	.align	128
        .global         _Z14findcollisionsii
        .type           _Z14findcollisionsii,@function
        .size           _Z14findcollisionsii,(.L_x_56 - _Z14findcollisionsii)
        .other          _Z14findcollisionsii,@"STO_CUDA_ENTRY STV_DEFAULT"
_Z14findcollisionsii:
.text._Z14findcollisionsii:
[----:B------:R-:W0:Y:S01]  /*0000*/  LDC R1, c[0x0][0x37c] ;  /* 0x0000df00ff017b82 */ /* 0x000e220000000800 */
[----:B------:R-:W1:Y:S01]  /*0010*/  S2R R25, SR_CTAID.X ;  /* 0x0000000000197919 */ /* 0x000e620000002500 */
[----:B------:R-:W-:Y:S01]  /*0020*/  MOV R0, 0x0 ;  /* 0x0000000000007802 */ /* 0x000fe20000000f00 */
[----:B------:R-:W2:Y:S01]  /*0030*/  LDCU UR4, c[0x0][0x2f8] ;  /* 0x00005f00ff0477ac */ /* 0x000ea20008000800 */
[----:B0-----:R-:W-:Y:S01]  /*0040*/  VIADD R1, R1, 0xfffffff0 ;  /* 0xfffffff001017836 */ /* 0x001fe20000000000 */
[----:B------:R-:W1:Y:S03]  /*0050*/  S2R R2, SR_TID.X ;  /* 0x0000000000027919 */ /* 0x000e660000002100 */
[----:B------:R0:W3:Y:S01]  /*0060*/  LDC.64 R6, c[0x4][R0] ;  /* 0x0100000000067b82 */ /* 0x0000e20000000a00 */
[----:B------:R-:W4:Y:S01]  /*0070*/  LDCU UR5, c[0x0][0x2fc] ;  /* 0x00005f80ff0577ac */ /* 0x000f220008000800 */
[----:B------:R-:W-:-:S02]  /*0080*/  HFMA2 R5, -RZ, RZ, 0, 0 ;  /* 0x00000000ff057431 */ /* 0x000fc400000001ff */
[----:B------:R-:W-:Y:S01]  /*0090*/  IMAD.MOV.U32 R4, RZ, RZ, 0x64 ;  /* 0x00000064ff047424 */ /* 0x000fe200078e00ff */
[----:B------:R-:W1:Y:S01]  /*00a0*/  LDCU UR6, c[0x0][0x360] ;  /* 0x00006c00ff0677ac */ /* 0x000e620008000800 */
[----:B------:R-:W-:Y:S02]  /*00b0*/  IMAD.MOV.U32 R17, RZ, RZ, RZ ;  /* 0x000000ffff117224 */ /* 0x000fe400078e00ff */
[----:B------:R-:W-:Y:S01]  /*00c0*/  IMAD.MOV.U32 R16, RZ, RZ, 0x1 ;  /* 0x00000001ff107424 */ /* 0x000fe200078e00ff */
[----:B------:R-:W0:Y:S01]  /*00d0*/  LDCU.64 UR36, c[0x0][0x358] ;  /* 0x00006b00ff2477ac */ /* 0x000e220008000a00 */
[----:B--2---:R-:W-:Y:S01]  /*00e0*/  IADD3 R22, P0, PT, R1, UR4, RZ ;  /* 0x0000000401167c10 */ /* 0x004fe2000ff1e0ff */
[----:B-1----:R-:W-:-:S03]  /*00f0*/  IMAD R25, R25, UR6, R2 ;  /* 0x0000000619197c24 */ /* 0x002fc6000f8e0202 */
[----:B0---4-:R-:W-:-:S09]  /*0100*/  IADD3.X R2, PT, PT, RZ, UR5, RZ, P0, !PT ;  /* 0x00000005ff027c10 */ /* 0x011fd200087fe4ff */
[----:B------:R-:W-:-:S07]  /*0110*/  LEPC R20, `(.L_x_0) ;  /* 0x000000001014794e */ /* 0x000fce0000000000 */
[----:B---3--:R-:W-:Y:S05]  /*0120*/  CALL.ABS.NOINC R6 ;  /* 0x0000000006007343 */ /* 0x008fea0003c00000 */
.L_x_0:
[----:B------:R-:W-:Y:S01]  /*0130*/  BSSY.RECONVERGENT B0, `(.L_x_1) ;  /* 0x0000014000007945 */ /* 0x000fe20003800200 */
[----:B------:R-:W-:Y:S02]  /*0140*/  IMAD.MOV.U32 R18, RZ, RZ, R4 ;  /* 0x000000ffff127224 */ /* 0x000fe400078e0004 */
[----:B------:R-:W-:-:S07]  /*0150*/  IMAD.MOV.U32 R19, RZ, RZ, R5 ;  /* 0x000000ffff137224 */ /* 0x000fce00078e0005 */
.L_x_2:
[----:B------:R-:W-:Y:S01]  /*0160*/  MOV R24, RZ ;  /* 0x000000ff00187202 */ /* 0x000fe20000000f00 */
[----:B------:R-:W-:Y:S01]  /*0170*/  IMAD.MOV.U32 R23, RZ, RZ, R16 ;  /* 0x000000ffff177224 */ /* 0x000fe200078e0010 */
[----:B0-----:R-:W-:Y:S01]  /*0180*/  IADD3 R4, P0, PT, R17, R18, RZ ;  /* 0x0000001211047210 */ /* 0x001fe20007f1e0ff */
[----:B------:R-:W-:Y:S01]  /*0190*/  VIADD R16, R16, 0x1 ;  /* 0x0000000110107836 */ /* 0x000fe20000000000 */
[C---:B------:R-:W-:Y:S01]  /*01a0*/  IADD3 R6, PT, PT, R25.reuse, 0x5e, RZ ;  /* 0x0000005e19067810 */ /* 0x040fe20007ffe0ff */
[----:B------:R-:W-:-:S04]  /*01b0*/  IMAD.HI R0, R25, -0x53896e7b, R24 ;  /* 0xac76918519007827 */ /* 0x000fc800078e0218 */
[----:B------:R-:W-:Y:S01]  /*01c0*/  IMAD.X R5, RZ, RZ, R19, P0 ;  /* 0x000000ffff057224 */ /* 0x000fe200000e0613 */
[----:B------:R-:W-:Y:S01]  /*01d0*/  SHF.R.U32.HI R3, RZ, 0x1f, R0 ;  /* 0x0000001fff037819 */ /* 0x000fe20000011600 */
[----:B------:R-:W-:Y:S01]  /*01e0*/  IMAD.MOV.U32 R24, RZ, RZ, R17 ;  /* 0x000000ffff187224 */ /* 0x000fe200078e0011 */
[----:B------:R-:W-:Y:S02]  /*01f0*/  ISETP.GT.U32.AND P0, PT, R6, 0xbc, PT ;  /* 0x000000bc0600780c */ /* 0x000fe40003f04070 */
[----:B------:R-:W-:Y:S02]  /*0200*/  LEA.HI.SX32 R0, R0, R3, 0x1a ;  /* 0x0000000300007211 */ /* 0x000fe400078fd2ff */
[----:B------:R-:W-:-:S03]  /*0210*/  IADD3 R17, PT, PT, R17, 0x1, RZ ;  /* 0x0000000111117810 */ /* 0x000fc60007ffe0ff */
[----:B------:R-:W-:Y:S02]  /*0220*/  IMAD R3, R0, -0x5f, R25 ;  /* 0xffffffa100037824 */ /* 0x000fe400078e0219 */
[----:B------:R-:W-:Y:S02]  /*0230*/  IMAD.MOV.U32 R25, RZ, RZ, R0 ;  /* 0x000000ffff197224 */ /* 0x000fe400078e0000 */
[----:B------:R-:W-:-:S05]  /*0240*/  VIADD R3, R3, 0x20 ;  /* 0x0000002003037836 */ /* 0x000fca0000000000 */
[----:B------:R0:W-:Y:S01]  /*0250*/  ST.E.U8 desc[UR36][R4.64], R3 ;  /* 0x0000000304007985 */ /* 0x0001e2000c101124 */
[----:B------:R-:W-:Y:S05]  /*0260*/  @P0 BRA `(.L_x_2) ;  /* 0xfffffffc00bc0947 */ /* 0x000fea000383ffff */
[----:B------:R-:W-:Y:S05]  /*0270*/  BSYNC.RECONVERGENT B0 ;  /* 0x0000000000007941 */ /* 0x000fea0003800200 */
.L_x_1:
[----:B------:R-:W-:Y:S01]  /*0280*/  MOV R0, 0x0 ;  /* 0x0000000000007802 */ /* 0x000fe20000000f00 */
[----:B0-----:R-:W-:Y:S01]  /*0290*/  IMAD.MOV.U32 R5, RZ, RZ, RZ ;  /* 0x000000ffff057224 */ /* 0x001fe200078e00ff */
[----:B------:R-:W-:Y:S02]  /*02a0*/  MOV R4, R17 ;  /* 0x0000001100047202 */ /* 0x000fe40000000f00 */
[----:B------:R0:W1:Y:S05]  /*02b0*/  LDC.64 R6, c[0x4][R0] ;  /* 0x0100000000067b82 */ /* 0x00006a0000000a00 */
[----:B------:R-:W-:-:S07]  /*02c0*/  LEPC R20, `(.L_x_3) ;  /* 0x000000001014794e */ /* 0x000fce0000000000 */
[----:B01----:R-:W-:Y:S05]  /*02d0*/  CALL.ABS.NOINC R6 ;  /* 0x0000000006007343 */ /* 0x003fea0003c00000 */
.L_x_3:
[----:B------:R-:W-:Y:S01]  /*02e0*/  LOP3.LUT R0, R24, 0x3, RZ, 0xc0, !PT ;  /* 0x0000000318007812 */ /* 0x000fe200078ec0ff */
[----:B------:R-:W-:Y:S01]  /*02f0*/  BSSY.RECONVERGENT B0, `(.L_x_4) ;  /* 0x000001a000007945 */ /* 0x000fe20003800200 */
[----:B------:R-:W-:Y:S01]  /*0300*/  IMAD.MOV.U32 R16, RZ, RZ, R4 ;  /* 0x000000ffff107224 */ /* 0x000fe200078e0004 */
[----:B------:R-:W-:Y:S01]  /*0310*/  MOV R17, R5 ;  /* 0x0000000500117202 */ /* 0x000fe20000000f00 */
[----:B------:R-:W-:Y:S01]  /*0320*/  IMAD.MOV.U32 R4, RZ, RZ, R24 ;  /* 0x000000ffff047224 */ /* 0x000fe200078e0018 */
[----:B------:R-:W-:-:S13]  /*0330*/  ISETP.NE.AND P0, PT, R0, 0x3, PT ;  /* 0x000000030000780c */ /* 0x000fda0003f05270 */
[----:B------:R-:W-:Y:S05]  /*0340*/  @!P0 BRA `(.L_x_5) ;  /* 0x0000000000508947 */ /* 0x000fea0003800000 */
[----:B------:R-:W-:Y:S01]  /*0350*/  LOP3.LUT R0, R23, 0x3, RZ, 0xc0, !PT ;  /* 0x0000000317007812 */ /* 0x000fe200078ec0ff */
[----:B------:R-:W-:Y:S01]  /*0360*/  BSSY.RECONVERGENT B1, `(.L_x_6) ;  /* 0x0000011000017945 */ /* 0x000fe20003800200 */
[----:B------:R-:W-:Y:S01]  /*0370*/  IMAD.MOV.U32 R6, RZ, RZ, R16 ;  /* 0x000000ffff067224 */ /* 0x000fe200078e0010 */
[----:B------:R-:W-:Y:S01]  /*0380*/  MOV R9, R17 ;  /* 0x0000001100097202 */ /* 0x000fe20000000f00 */
[----:B------:R-:W-:Y:S02]  /*0390*/  IMAD.MOV.U32 R3, RZ, RZ, R23 ;  /* 0x000000ffff037224 */ /* 0x000fe400078e0017 */
[----:B------:R-:W-:-:S07]  /*03a0*/  IMAD.MOV R0, RZ, RZ, -R0 ;  /* 0x000000ffff007224 */ /* 0x000fce00078e0a00 */
.L_x_7:
[----:B------:R-:W-:-:S04]  /*03b0*/  IADD3 R3, PT, PT, R3, -0x1, RZ ;  /* 0xffffffff03037810 */ /* 0x000fc80007ffe0ff */
[----:B0-----:R-:W-:-:S05]  /*03c0*/  IADD3 R4, P0, PT, R3, R18, RZ ;  /* 0x0000001203047210 */ /* 0x001fca0007f1e0ff */
[----:B------:R-:W-:-:S05]  /*03d0*/  IMAD.X R5, RZ, RZ, R19, P0 ;  /* 0x000000ffff057224 */ /* 0x000fca00000e0613 */
[----:B------:R0:W2:Y:S01]  /*03e0*/  LD.E.U8 R7, desc[UR36][R4.64] ;  /* 0x0000002404077980 */ /* 0x0000a2000c101100 */
[----:B------:R-:W-:-:S05]  /*03f0*/  VIADD R0, R0, 0x1 ;  /* 0x0000000100007836 */ /* 0x000fca0000000000 */
[----:B------:R-:W-:Y:S01]  /*0400*/  ISETP.NE.AND P0, PT, R0, RZ, PT ;  /* 0x000000ff0000720c */ /* 0x000fe20003f05270 */
[----:B0-----:R-:W-:Y:S01]  /*0410*/  IMAD.MOV.U32 R4, RZ, RZ, R6 ;  /* 0x000000ffff047224 */ /* 0x001fe200078e0006 */
[----:B------:R-:W-:Y:S02]  /*0420*/  MOV R5, R9 ;  /* 0x0000000900057202 */ /* 0x000fe40000000f00 */
[----:B------:R-:W-:-:S05]  /*0430*/  IADD3 R6, P1, PT, R6, 0x1, RZ ;  /* 0x0000000106067810 */ /* 0x000fca0007f3e0ff */
[----:B------:R-:W-:Y:S01]  /*0440*/  IMAD.X R9, RZ, RZ, R9, P1 ;  /* 0x000000ffff097224 */ /* 0x000fe200008e0609 */
[----:B--2---:R0:W-:Y:S03]  /*0450*/  ST.E.U8 desc[UR36][R4.64], R7 ;  /* 0x0000000704007985 */ /* 0x0041e6000c101124 */
[----:B------:R-:W-:Y:S05]  /*0460*/  @P0 BRA `(.L_x_7) ;  /* 0xfffffffc00d00947 */ /* 0x000fea000383ffff */
[----:B------:R-:W-:Y:S05]  /*0470*/  BSYNC.RECONVERGENT B1 ;  /* 0x0000000000017941 */ /* 0x000fea0003800200 */
.L_x_6:
[----:B0-----:R-:W-:-:S07]  /*0480*/  IADD3 R4, PT, PT, R3, -0x1, RZ ;  /* 0xffffffff03047810 */ /* 0x001fce0007ffe0ff */
.L_x_5:
[----:B------:R-:W-:Y:S05]  /*0490*/  BSYNC.RECONVERGENT B0 ;  /* 0x0000000000007941 */ /* 0x000fea0003800200 */
.L_x_4:
[----:B------:R-:W-:Y:S01]  /*04a0*/  MOV R6, 0x8 ;  /* 0x0000000800067802 */ /* 0x000fe20000000f00 */
[----:B------:R-:W-:Y:S01]  /*04b0*/  BSSY.RECONVERGENT B0, `(.L_x_8) ;  /* 0x000002c000007945 */ /* 0x000fe20003800200 */
[----:B------:R-:W-:-:S04]  /*04c0*/  ISETP.GE.U32.AND P0, PT, R24, 0x3, PT ;  /* 0x000000031800780c */ /* 0x000fc80003f06070 */
[----:B------:R-:W0:Y:S09]  /*04d0*/  LDC.64 R6, c[0x4][R6] ;  /* 0x0100000006067b82 */ /* 0x000e320000000a00 */
[----:B------:R-:W-:Y:S05]  /*04e0*/  @!P0 BRA `(.L_x_9) ;  /* 0x0000000000a08947 */ /* 0x000fea0003800000 */
[C---:B------:R-:W-:Y:S01]  /*04f0*/  IADD3 R0, P0, PT, R4.reuse, R18, RZ ;  /* 0x0000001204007210 */ /* 0x040fe20007f1e0ff */
[----:B------:R-:W-:Y:S02]  /*0500*/  IMAD.IADD R23, R23, 0x1, -R4 ;  /* 0x0000000117177824 */ /* 0x000fe400078e0a04 */
[----:B------:R-:W-:Y:S01]  /*0510*/  VIADD R4, R4, 0x4 ;  /* 0x0000000404047836 */ /* 0x000fe20000000000 */
[----:B------:R-:W-:-:S09]  /*0520*/  IADD3.X R3, PT, PT, RZ, R19, RZ, P0, !PT ;  /* 0x00000013ff037210 */ /* 0x000fd200007fe4ff */
.L_x_10:
[----:B------:R-:W-:Y:S02]  /*0530*/  IMAD.MOV.U32 R8, RZ, RZ, R0 ;  /* 0x000000ffff087224 */ /* 0x000fe400078e0000 */
[----:B-1----:R-:W-:-:S05]  /*0540*/  IMAD.MOV.U32 R9, RZ, RZ, R3 ;  /* 0x000000ffff097224 */ /* 0x002fca00078e0003 */
[----:B------:R-:W2:Y:S01]  /*0550*/  LD.E.U8 R5, desc[UR36][R8.64] ;  /* 0x0000002408057980 */ /* 0x000ea2000c101100 */
[----:B------:R-:W-:Y:S01]  /*0560*/  IADD3 R11, PT, PT, R23, -0x1, RZ ;  /* 0xffffffff170b7810 */ /* 0x000fe20007ffe0ff */
[----:B------:R-:W-:-:S03]  /*0570*/  VIADD R13, R4, 0xfffffffb ;  /* 0xfffffffb040d7836 */ /* 0x000fc60000000000 */
[----:B------:R-:W-:Y:S02]  /*0580*/  IADD3 R10, P0, PT, R11, R16, RZ ;  /* 0x000000100b0a7210 */ /* 0x000fe40007f1e0ff */
[----:B------:R-:W-:-:S03]  /*0590*/  IADD3 R12, P1, PT, R13, R18, RZ ;  /* 0x000000120d0c7210 */ /* 0x000fc60007f3e0ff */
[----:B------:R-:W-:Y:S01]  /*05a0*/  IMAD.X R11, RZ, RZ, R17, P0 ;  /* 0x000000ffff0b7224 */ /* 0x000fe200000e0611 */
[----:B------:R-:W-:Y:S01]  /*05b0*/  IADD3.X R13, PT, PT, RZ, R19, RZ, P1, !PT ;  /* 0x00000013ff0d7210 */ /* 0x000fe20000ffe4ff */
[----:B------:R-:W-:-:S03]  /*05c0*/  VIADD R15, R4, 0xfffffffa ;  /* 0xfffffffa040f7836 */ /* 0x000fc60000000000 */
[----:B--2---:R1:W-:Y:S04]  /*05d0*/  ST.E.U8 desc[UR36][R10.64], R5 ;  /* 0x000000050a007985 */ /* 0x0043e8000c101124 */
[----:B------:R-:W2:Y:S01]  /*05e0*/  LD.E.U8 R21, desc[UR36][R12.64] ;  /* 0x000000240c157980 */ /* 0x000ea2000c101100 */
[----:B------:R-:W-:Y:S02]  /*05f0*/  IADD3 R14, P0, PT, R23, R16, RZ ;  /* 0x00000010170e7210 */ /* 0x000fe40007f1e0ff */
[----:B------:R-:W-:-:S03]  /*0600*/  IADD3 R8, P1, PT, R15, R18, RZ ;  /* 0x000000120f087210 */ /* 0x000fc60007f3e0ff */
[----:B------:R-:W-:Y:S01]  /*0610*/  IMAD.X R15, RZ, RZ, R17, P0 ;  /* 0x000000ffff0f7224 */ /* 0x000fe200000e0611 */
[----:B------:R-:W-:Y:S01]  /*0620*/  IADD3.X R9, PT, PT, RZ, R19, RZ, P1, !PT ;  /* 0x00000013ff097210 */ /* 0x000fe20000ffe4ff */
[----:B------:R-:W-:Y:S02]  /*0630*/  VIADD R27, R4, 0xfffffff9 ;  /* 0xfffffff9041b7836 */ /* 0x000fe40000000000 */
[----:B------:R-:W-:Y:S01]  /*0640*/  VIADD R25, R23, 0x1 ;  /* 0x0000000117197836 */ /* 0x000fe20000000000 */
[----:B--2---:R2:W-:Y:S04]  /*0650*/  ST.E.U8 desc[UR36][R14.64], R21 ;  /* 0x000000150e007985 */ /* 0x0045e8000c101124 */
[----:B------:R-:W3:Y:S01]  /*0660*/  LD.E.U8 R9, desc[UR36][R8.64] ;  /* 0x0000002408097980 */ /* 0x000ee2000c101100 */
[----:B------:R-:W-:-:S02]  /*0670*/  IADD3 R12, P1, PT, R27, R18, RZ ;  /* 0x000000121b0c7210 */ /* 0x000fc40007f3e0ff */
[----:B-1----:R-:W-:-:S03]  /*0680*/  IADD3 R10, P0, PT, R25, R16, RZ ;  /* 0x00000010190a7210 */ /* 0x002fc60007f1e0ff */
[----:B------:R-:W-:Y:S01]  /*0690*/  IMAD.X R13, RZ, RZ, R19, P1 ;  /* 0x000000ffff0d7224 */ /* 0x000fe200008e0613 */
[----:B------:R-:W-:Y:S01]  /*06a0*/  IADD3.X R11, PT, PT, RZ, R17, RZ, P0, !PT ;  /* 0x00000011ff0b7210 */ /* 0x000fe200007fe4ff */
[----:B------:R-:W-:-:S04]  /*06b0*/  VIADD R5, R23, 0x2 ;  /* 0x0000000217057836 */ /* 0x000fc80000000000 */
[----:B---3--:R1:W-:Y:S04]  /*06c0*/  ST.E.U8 desc[UR36][R10.64], R9 ;  /* 0x000000090a007985 */ /* 0x0083e8000c101124 */
[----:B------:R-:W3:Y:S01]  /*06d0*/  LD.E.U8 R13, desc[UR36][R12.64] ;  /* 0x000000240c0d7980 */ /* 0x000ee2000c101100 */
[----:B--2---:R-:W-:Y:S01]  /*06e0*/  IADD3 R14, P0, PT, R5, R16, RZ ;  /* 0x00000010050e7210 */ /* 0x004fe20007f1e0ff */
[----:B------:R-:W-:Y:S01]  /*06f0*/  VIADD R4, R4, 0xfffffffc ;  /* 0xfffffffc04047836 */ /* 0x000fe20000000000 */
[----:B------:R-:W-:Y:S01]  /*0700*/  IADD3 R0, P1, PT, R0, -0x4, RZ ;  /* 0xfffffffc00007810 */ /* 0x000fe20007f3e0ff */
[----:B------:R-:W-:Y:S01]  /*0710*/  VIADD R23, R23, 0x4 ;  /* 0x0000000417177836 */ /* 0x000fe20000000000 */
[----:B------:R-:W-:Y:S02]  /*0720*/  IADD3.X R15, PT, PT, RZ, R17, RZ, P0, !PT ;  /* 0x00000011ff0f7210 */ /* 0x000fe400007fe4ff */
[----:B------:R-:W-:-:S02]  /*0730*/  ISETP.GT.AND P0, PT, R4, 0x3, PT ;  /* 0x000000030400780c */ /* 0x000fc40003f04270 */
[----:B------:R-:W-:Y:S01]  /*0740*/  IADD3.X R3, PT, PT, R3, -0x1, RZ, P1, !PT ;  /* 0xffffffff03037810 */ /* 0x000fe20000ffe4ff */
[----:B---3--:R1:W-:Y:S10]  /*0750*/  ST.E.U8 desc[UR36][R14.64], R13 ;  /* 0x0000000d0e007985 */ /* 0x0083f4000c101124 */
[----:B------:R-:W-:Y:S05]  /*0760*/  @P0 BRA `(.L_x_10) ;  /* 0xfffffffc00700947 */ /* 0x000fea000383ffff */
.L_x_9:
[----:B------:R-:W-:Y:S05]  /*0770*/  BSYNC.RECONVERGENT B0 ;  /* 0x0000000000007941 */ /* 0x000fea0003800200 */
.L_x_8:
[----:B------:R-:W-:Y:S01]  /*0780*/  MOV R4, R18 ;  /* 0x0000001200047202 */ /* 0x000fe20000000f00 */
[----:B------:R-:W-:-:S07]  /*0790*/  IMAD.MOV.U32 R5, RZ, RZ, R19 ;  /* 0x000000ffff057224 */ /* 0x000fce00078e0013 */
[----:B------:R-:W-:-:S07]  /*07a0*/  LEPC R20, `(.L_x_11) ;  /* 0x000000001014794e */ /* 0x000fce0000000000 */
[----:B01----:R-:W-:Y:S05]  /*07b0*/  CALL.ABS.NOINC R6 ;  /* 0x0000000006007343 */ /* 0x003fea0003c00000 */
.L_x_11:
[----:B------:R-:W-:Y:S01]  /*07c0*/  HFMA2 R3, -RZ, RZ, 0, 0 ;  /* 0x00000000ff037431 */ /* 0x000fe200000001ff */
[----:B------:R-:W-:Y:S01]  /*07d0*/  BSSY.RECONVERGENT B0, `(.L_x_12) ;  /* 0x000000f000007945 */ /* 0x000fe20003800200 */
[----:B------:R-:W-:Y:S02]  /*07e0*/  IMAD.MOV.U32 R6, RZ, RZ, 0x3 ;  /* 0x00000003ff067424 */ /* 0x000fe400078e00ff */
[----:B------:R-:W-:-:S07]  /*07f0*/  IMAD.MOV.U32 R7, RZ, RZ, -0x1 ;  /* 0xffffffffff077424 */ /* 0x000fce00078e00ff */
.L_x_13:
[----:B------:R-:W-:-:S05]  /*0800*/  IADD3 R4, P0, PT, R3, R16, RZ ;  /* 0x0000001003047210 */ /* 0x000fca0007f1e0ff */
[----:B------:R-:W-:-:S05]  /*0810*/  IMAD.X R5, RZ, RZ, R17, P0 ;  /* 0x000000ffff057224 */ /* 0x000fca00000e0611 */
[----:B------:R-:W2:Y:S01]  /*0820*/  LD.E.U8 R4, desc[UR36][R4.64] ;  /* 0x0000002404047980 */ /* 0x000ea2000c101100 */
[C---:B------:R-:W-:Y:S01]  /*0830*/  IADD3 R8, PT, PT, R6.reuse, 0x1, RZ ;  /* 0x0000000106087810 */ /* 0x040fe20007ffe0ff */
[----:B------:R-:W-:Y:S01]  /*0840*/  IMAD.MOV.U32 R9, RZ, RZ, R3 ;  /* 0x000000ffff097224 */ /* 0x000fe200078e0003 */
[----:B------:R-:W-:Y:S01]  /*0850*/  PRMT R0, R6, 0x7610, R0 ;  /* 0x0000761006007816 */ /* 0x000fe20000000000 */
[----:B------:R-:W-:Y:S01]  /*0860*/  IMAD.MOV.U32 R10, RZ, RZ, R7 ;  /* 0x000000ffff0a7224 */ /* 0x000fe200078e0007 */
[----:B------:R-:W-:Y:S01]  /*0870*/  IADD3 R3, PT, PT, R3, 0x1, RZ ;  /* 0x0000000103037810 */ /* 0x000fe20007ffe0ff */
[----:B------:R-:W-:Y:S01]  /*0880*/  VIADD R7, R7, 0x1 ;  /* 0x0000000107077836 */ /* 0x000fe20000000000 */
[----:B------:R-:W-:Y:S02]  /*0890*/  PRMT R6, R8, 0x7610, R6 ;  /* 0x0000761008067816 */ /* 0x000fe40000000006 */
[----:B--2---:R-:W-:-:S13]  /*08a0*/  ISETP.NE.AND P0, PT, R4, RZ, PT ;  /* 0x000000ff0400720c */ /* 0x004fda0003f05270 */
[----:B------:R-:W-:Y:S05]  /*08b0*/  @P0 BRA `(.L_x_13) ;  /* 0xfffffffc00d00947 */ /* 0x000fea000383ffff */
[----:B------:R-:W-:Y:S05]  /*08c0*/  BSYNC.RECONVERGENT B0 ;  /* 0x0000000000007941 */ /* 0x000fea0003800200 */
.L_x_12:
[----:B------:R-:W-:Y:S01]  /*08d0*/  ISETP.GE.U32.AND P0, PT, R9, 0x2, PT ;  /* 0x000000020900780c */ /* 0x000fe20003f06070 */
[----:B------:R-:W-:Y:S01]  /*08e0*/  BSSY.RECONVERGENT B0, `(.L_x_14) ;  /* 0x000006f000007945 */ /* 0x000fe20003800200 */
[----:B------:R-:W-:-:S11]  /*08f0*/  IMAD.MOV.U32 R18, RZ, RZ, RZ ;  /* 0x000000ffff127224 */ /* 0x000fd600078e00ff */
[----:B------:R-:W-:Y:S05]  /*0900*/  @!P0 BRA `(.L_x_15) ;  /* 0x0000000400b08947 */ /* 0x000fea0003800000 */
[C---:B------:R-:W-:Y:S01]  /*0910*/  VIADD R3, R9.reuse, 0xfffffffe ;  /* 0xfffffffe09037836 */ /* 0x040fe20000000000 */
[----:B------:R-:W-:Y:S01]  /*0920*/  IADD3 R24, PT, PT, R9, -0x1, RZ ;  /* 0xffffffff09187810 */ /* 0x000fe20007ffe0ff */
[----:B------:R-:W-:Y:S01]  /*0930*/  BSSY.RECONVERGENT B1, `(.L_x_16) ;  /* 0x0000032000017945 */ /* 0x000fe20003800200 */
[----:B------:R-:W-:Y:S02]  /*0940*/  MOV R18, RZ ;  /* 0x000000ff00127202 */ /* 0x000fe40000000f00 */
[----:B------:R-:W-:Y:S01]  /*0950*/  ISETP.GE.U32.AND P1, PT, R3, 0xf, PT ;  /* 0x0000000f0300780c */ /* 0x000fe20003f26070 */
[----:B------:R-:W-:Y:S01]  /*0960*/  IMAD.MOV.U32 R3, RZ, RZ, RZ ;  /* 0x000000ffff037224 */ /* 0x000fe200078e00ff */
[----:B------:R-:W-:-:S04]  /*0970*/  LOP3.LUT R25, R24, 0xf, RZ, 0xc0, !PT ;  /* 0x0000000f18197812 */ /* 0x000fc800078ec0ff */
[----:B------:R-:W-:-:S07]  /*0980*/  ISETP.NE.AND P0, PT, R25, RZ, PT ;  /* 0x000000ff1900720c */ /* 0x000fce0003f05270 */
[----:B------:R-:W-:Y:S06]  /*0990*/  @!P1 BRA `(.L_x_17) ;  /* 0x0000000000ac9947 */ /* 0x000fec0003800000 */
[----:B------:R-:W-:Y:S01]  /*09a0*/  LOP3.LUT R8, R10, 0xfffffff0, RZ, 0xc0, !PT ;  /* 0xfffffff00a087812 */ /* 0x000fe200078ec0ff */
[----:B------:R-:W-:Y:S01]  /*09b0*/  IMAD.MOV.U32 R18, RZ, RZ, RZ ;  /* 0x000000ffff127224 */ /* 0x000fe200078e00ff */
[----:B------:R-:W-:Y:S02]  /*09c0*/  IADD3 R4, P1, PT, R16, 0x7, RZ ;  /* 0x0000000710047810 */ /* 0x000fe40007f3e0ff */
[----:B------:R-:W-:Y:S01]  /*09d0*/  LOP3.LUT R3, R24, 0xfffffff0, RZ, 0xc0, !PT ;  /* 0xfffffff018037812 */ /* 0x000fe200078ec0ff */
[----:B------:R-:W-:Y:S01]  /*09e0*/  IMAD.MOV R8, RZ, RZ, -R8 ;  /* 0x000000ffff087224 */ /* 0x000fe200078e0a08 */
[----:B------:R-:W-:-:S09]  /*09f0*/  IADD3.X R5, PT, PT, RZ, R17, RZ, P1, !PT ;  /* 0x00000011ff057210 */ /* 0x000fd20000ffe4ff */
.L_x_18:
[----:B------:R-:W2:Y:S04]  /*0a00*/  LD.E.S8 R23, desc[UR36][R4.64+-0x7] ;  /* 0xfffff92404177980 */ /* 0x000ea8000c101300 */
[----:B------:R-:W3:Y:S04]  /*0a10*/  LD.E.S8 R26, desc[UR36][R4.64+-0x6] ;  /* 0xfffffa24041a7980 */ /* 0x000ee8000c101300 */
[----:B------:R-:W4:Y:S04]  /*0a20*/  LD.E.S8 R6, desc[UR36][R4.64+-0x5] ;  /* 0xfffffb2404067980 */ /* 0x000f28000c101300 */
[----:B------:R-:W5:Y:S04]  /*0a30*/  LD.E.S8 R21, desc[UR36][R4.64+-0x4] ;  /* 0xfffffc2404157980 */ /* 0x000f68000c101300 */
        /* <DEDUP_REMOVED lines=9> */
[----:B------:R-:W5:Y:S01]  /*0ad0*/  LD.E.S8 R7, desc[UR36][R4.64+0x6] ;  /* 0x0000062404077980 */ /* 0x000f62000c101300 */
[----:B--2---:R-:W-:-:S03]  /*0ae0*/  IMAD R23, R18, 0x1f, R23 ;  /* 0x0000001f12177824 */ /* 0x004fc600078e0217 */
[----:B------:R-:W2:Y:S01]  /*0af0*/  LD.E.S8 R18, desc[UR36][R4.64+0x7] ;  /* 0x0000072404127980 */ /* 0x000ea2000c101300 */
[----:B---3--:R-:W-:-:S03]  /*0b00*/  IMAD R27, R23, 0x1f, R26 ;  /* 0x0000001f171b7824 */ /* 0x008fc600078e021a */
[----:B------:R0:W3:Y:S01]  /*0b10*/  LD.E.S8 R23, desc[UR36][R4.64+0x8] ;  /* 0x0000082404177980 */ /* 0x0000e2000c101300 */
[----:B------:R-:W-:Y:S02]  /*0b20*/  VIADD R8, R8, 0x10 ;  /* 0x0000001008087836 */ /* 0x000fe40000000000 */
[----:B----4-:R-:W-:-:S03]  /*0b30*/  IMAD R6, R27, 0x1f, R6 ;  /* 0x0000001f1b067824 */ /* 0x010fc600078e0206 */
[----:B------:R-:W-:Y:S01]  /*0b40*/  ISETP.NE.AND P1, PT, R8, RZ, PT ;  /* 0x000000ff0800720c */ /* 0x000fe20003f25270 */
[----:B-----5:R-:W-:Y:S01]  /*0b50*/  IMAD R21, R6, 0x1f, R21 ;  /* 0x0000001f06157824 */ /* 0x020fe200078e0215 */
[----:B0-----:R-:W-:-:S03]  /*0b60*/  IADD3 R4, P2, PT, R4, 0x10, RZ ;  /* 0x0000001004047810 */ /* 0x001fc60007f5e0ff */
[----:B------:R-:W-:-:S04]  /*0b70*/  IMAD R20, R21, 0x1f, R20 ;  /* 0x0000001f15147824 */ /* 0x000fc800078e0214 */
[----:B------:R-:W-:Y:S02]  /*0b80*/  IMAD R20, R20, 0x1f, R19 ;  /* 0x0000001f14147824 */ /* 0x000fe400078e0213 */
[----:B------:R-:W-:Y:S02]  /*0b90*/  IMAD.X R5, RZ, RZ, R5, P2 ;  /* 0x000000ffff057224 */ /* 0x000fe400010e0605 */
[----:B------:R-:W-:-:S04]  /*0ba0*/  IMAD R15, R20, 0x1f, R15 ;  /* 0x0000001f140f7824 */ /* 0x000fc800078e020f */
[----:B------:R-:W-:-:S04]  /*0bb0*/  IMAD R14, R15, 0x1f, R14 ;  /* 0x0000001f0f0e7824 */ /* 0x000fc800078e020e */
[----:B------:R-:W-:-:S04]  /*0bc0*/  IMAD R13, R14, 0x1f, R13 ;  /* 0x0000001f0e0d7824 */ /* 0x000fc800078e020d */
[----:B------:R-:W-:-:S04]  /*0bd0*/  IMAD R12, R13, 0x1f, R12 ;  /* 0x0000001f0d0c7824 */ /* 0x000fc800078e020c */
[----:B------:R-:W-:-:S04]  /*0be0*/  IMAD R11, R12, 0x1f, R11 ;  /* 0x0000001f0c0b7824 */ /* 0x000fc800078e020b */
[----:B------:R-:W-:-:S04]  /*0bf0*/  IMAD R10, R11, 0x1f, R10 ;  /* 0x0000001f0b0a7824 */ /* 0x000fc800078e020a */
[----:B------:R-:W-:-:S04]  /*0c00*/  IMAD R10, R10, 0x1f, R9 ;  /* 0x0000001f0a0a7824 */ /* 0x000fc800078e0209 */
[----:B------:R-:W-:-:S04]  /*0c10*/  IMAD R7, R10, 0x1f, R7 ;  /* 0x0000001f0a077824 */ /* 0x000fc800078e0207 */
[----:B--2---:R-:W-:-:S04]  /*0c20*/  IMAD R18, R7, 0x1f, R18 ;  /* 0x0000001f07127824 */ /* 0x004fc800078e0212 */
[----:B---3--:R-:W-:Y:S01]  /*0c30*/  IMAD R18, R18, 0x1f, R23 ;  /* 0x0000001f12127824 */ /* 0x008fe200078e0217 */
[----:B------:R-:W-:Y:S06]  /*0c40*/  @P1 BRA `(.L_x_18) ;  /* 0xfffffffc006c1947 */ /* 0x000fec000383ffff */
.L_x_17:
[----:B------:R-:W-:Y:S05]  /*0c50*/  BSYNC.RECONVERGENT B1 ;  /* 0x0000000000017941 */ /* 0x000fea0003800200 */
.L_x_16:
[----:B------:R-:W-:Y:S05]  /*0c60*/  @!P0 BRA `(.L_x_15) ;  /* 0x0000000000d88947 */ /* 0x000fea0003800000 */
[----:B------:R-:W-:Y:S01]  /*0c70*/  ISETP.GE.U32.AND P0, PT, R25, 0x8, PT ;  /* 0x000000081900780c */ /* 0x000fe20003f06070 */
[----:B------:R-:W-:Y:S01]  /*0c80*/  BSSY.RECONVERGENT B1, `(.L_x_19) ;  /* 0x0000017000017945 */ /* 0x000fe20003800200 */
[----:B------:R-:W-:-:S04]  /*0c90*/  LOP3.LUT R8, R24, 0x7, RZ, 0xc0, !PT ;  /* 0x0000000718087812 */ /* 0x000fc800078ec0ff */
[----:B------:R-:W-:-:S07]  /*0ca0*/  ISETP.NE.AND P1, PT, R8, RZ, PT ;  /* 0x000000ff0800720c */ /* 0x000fce0003f25270 */
[----:B------:R-:W-:Y:S06]  /*0cb0*/  @!P0 BRA `(.L_x_20) ;  /* 0x00000000004c8947 */ /* 0x000fec0003800000 */
[----:B------:R-:W-:-:S04]  /*0cc0*/  IADD3 R4, P0, PT, R3, R16, RZ ;  /* 0x0000001003047210 */ /* 0x000fc80007f1e0ff */
[----:B------:R-:W-:-:S05]  /*0cd0*/  IADD3.X R5, PT, PT, RZ, R17, RZ, P0, !PT ;  /* 0x00000011ff057210 */ /* 0x000fca00007fe4ff */
[----:B------:R-:W2:Y:S04]  /*0ce0*/  LD.E.S8 R7, desc[UR36][R4.64] ;  /* 0x0000002404077980 */ /* 0x000ea8000c101300 */
[----:B------:R-:W3:Y:S04]  /*0cf0*/  LD.E.S8 R6, desc[UR36][R4.64+0x1] ;  /* 0x0000012404067980 */ /* 0x000ee8000c101300 */
[----:B------:R-:W4:Y:S04]  /*0d00*/  LD.E.S8 R9, desc[UR36][R4.64+0x2] ;  /* 0x0000022404097980 */ /* 0x000f28000c101300 */
[----:B------:R-:W5:Y:S04]  /*0d10*/  LD.E.S8 R11, desc[UR36][R4.64+0x3] ;  /* 0x00000324040b7980 */ /* 0x000f68000c101300 */
[----:B------:R-:W5:Y:S04]  /*0d20*/  LD.E.S8 R13, desc[UR36][R4.64+0x4] ;  /* 0x00000424040d7980 */ /* 0x000f68000c101300 */
[----:B------:R-:W5:Y:S04]  /*0d30*/  LD.E.S8 R15, desc[UR36][R4.64+0x5] ;  /* 0x00000524040f7980 */ /* 0x000f68000c101300 */
[----:B------:R-:W5:Y:S04]  /*0d40*/  LD.E.S8 R19, desc[UR36][R4.64+0x6] ;  /* 0x0000062404137980 */ /* 0x000f68000c101300 */
[----:B------:R-:W5:Y:S01]  /*0d50*/  LD.E.S8 R21, desc[UR36][R4.64+0x7] ;  /* 0x0000072404157980 */ /* 0x000f62000c101300 */
[----:B------:R-:W-:-:S02]  /*0d60*/  VIADD R3, R3, 0x8 ;  /* 0x0000000803037836 */ /* 0x000fc40000000000 */
[----:B--2---:R-:W-:-:S04]  /*0d70*/  IMAD R7, R18, 0x1f, R7 ;  /* 0x0000001f12077824 */ /* 0x004fc800078e0207 */
[----:B---3--:R-:W-:-:S04]  /*0d80*/  IMAD R6, R7, 0x1f, R6 ;  /* 0x0000001f07067824 */ /* 0x008fc800078e0206 */
[----:B----4-:R-:W-:-:S04]  /*0d90*/  IMAD R6, R6, 0x1f, R9 ;  /* 0x0000001f06067824 */ /* 0x010fc800078e0209 */
[----:B-----5:R-:W-:-:S04]  /*0da0*/  IMAD R6, R6, 0x1f, R11 ;  /* 0x0000001f06067824 */ /* 0x020fc800078e020b */
[----:B------:R-:W-:-:S04]  /*0db0*/  IMAD R6, R6, 0x1f, R13 ;  /* 0x0000001f06067824 */ /* 0x000fc800078e020d */
[----:B------:R-:W-:-:S04]  /*0dc0*/  IMAD R6, R6, 0x1f, R15 ;  /* 0x0000001f06067824 */ /* 0x000fc800078e020f */
[----:B------:R-:W-:-:S04]  /*0dd0*/  IMAD R6, R6, 0x1f, R19 ;  /* 0x0000001f06067824 */ /* 0x000fc800078e0213 */
[----:B------:R-:W-:-:S07]  /*0de0*/  IMAD R18, R6, 0x1f, R21 ;  /* 0x0000001f06127824 */ /* 0x000fce00078e0215 */
.L_x_20:
[----:B------:R-:W-:Y:S05]  /*0df0*/  BSYNC.RECONVERGENT B1 ;  /* 0x0000000000017941 */ /* 0x000fea0003800200 */
.L_x_19:
[----:B------:R-:W-:Y:S05]  /*0e00*/  @!P1 BRA `(.L_x_15) ;  /* 0x0000000000709947 */ /* 0x000fea0003800000 */
[----:B------:R-:W-:Y:S01]  /*0e10*/  ISETP.GE.U32.AND P0, PT, R8, 0x4, PT ;  /* 0x000000040800780c */ /* 0x000fe20003f06070 */
[----:B------:R-:W-:Y:S01]  /*0e20*/  BSSY.RECONVERGENT B1, `(.L_x_21) ;  /* 0x000000e000017945 */ /* 0x000fe20003800200 */
[----:B------:R-:W-:-:S11]  /*0e30*/  LOP3.LUT P1, RZ, R24, 0x3, RZ, 0xc0, !PT ;  /* 0x0000000318ff7812 */ /* 0x000fd6000782c0ff */
[----:B------:R-:W-:Y:S05]  /*0e40*/  @!P0 BRA `(.L_x_22) ;  /* 0x00000000002c8947 */ /* 0x000fea0003800000 */
[----:B------:R-:W-:-:S05]  /*0e50*/  IADD3 R4, P0, PT, R3, R16, RZ ;  /* 0x0000001003047210 */ /* 0x000fca0007f1e0ff */
[----:B------:R-:W-:-:S05]  /*0e60*/  IMAD.X R5, RZ, RZ, R17, P0 ;  /* 0x000000ffff057224 */ /* 0x000fca00000e0611 */
[----:B------:R-:W2:Y:S04]  /*0e70*/  LD.E.S8 R7, desc[UR36][R4.64] ;  /* 0x0000002404077980 */ /* 0x000ea8000c101300 */
[----:B------:R-:W3:Y:S04]  /*0e80*/  LD.E.S8 R6, desc[UR36][R4.64+0x1] ;  /* 0x0000012404067980 */ /* 0x000ee8000c101300 */
[----:B------:R-:W4:Y:S04]  /*0e90*/  LD.E.S8 R9, desc[UR36][R4.64+0x2] ;  /* 0x0000022404097980 */ /* 0x000f28000c101300 */
[----:B------:R-:W5:Y:S01]  /*0ea0*/  LD.E.S8 R11, desc[UR36][R4.64+0x3] ;  /* 0x00000324040b7980 */ /* 0x000f62000c101300 */
[----:B------:R-:W-:Y:S01]  /*0eb0*/  IADD3 R3, PT, PT, R3, 0x4, RZ ;  /* 0x0000000403037810 */ /* 0x000fe20007ffe0ff */
[----:B--2---:R-:W-:-:S04]  /*0ec0*/  IMAD R7, R18, 0x1f, R7 ;  /* 0x0000001f12077824 */ /* 0x004fc800078e0207 */
[----:B---3--:R-:W-:-:S04]  /*0ed0*/  IMAD R6, R7, 0x1f, R6 ;  /* 0x0000001f07067824 */ /* 0x008fc800078e0206 */
[----:B----4-:R-:W-:-:S04]  /*0ee0*/  IMAD R6, R6, 0x1f, R9 ;  /* 0x0000001f06067824 */ /* 0x010fc800078e0209 */
[----:B-----5:R-:W-:-:S07]  /*0ef0*/  IMAD R18, R6, 0x1f, R11 ;  /* 0x0000001f06127824 */ /* 0x020fce00078e020b */
.L_x_22:
[----:B------:R-:W-:Y:S05]  /*0f00*/  BSYNC.RECONVERGENT B1 ;  /* 0x0000000000017941 */ /* 0x000fea0003800200 */
.L_x_21:
[----:B------:R-:W-:Y:S05]  /*0f10*/  @!P1 BRA `(.L_x_15) ;  /* 0x00000000002c9947 */ /* 0x000fea0003800000 */
[----:B------:R-:W-:Y:S02]  /*0f20*/  IADD3 R4, P0, PT, R3, R16, RZ ;  /* 0x0000001003047210 */ /* 0x000fe40007f1e0ff */
[----:B------:R-:W-:-:S03]  /*0f30*/  LOP3.LUT R0, R0, 0x3, RZ, 0xc0, !PT ;  /* 0x0000000300007812 */ /* 0x000fc600078ec0ff */
[----:B------:R-:W-:Y:S02]  /*0f40*/  IMAD.X R5, RZ, RZ, R17, P0 ;  /* 0x000000ffff057224 */ /* 0x000fe400000e0611 */
[----:B------:R-:W-:-:S07]  /*0f50*/  IMAD.MOV R0, RZ, RZ, -R0 ;  /* 0x000000ffff007224 */ /* 0x000fce00078e0a00 */
.L_x_23:
[----:B------:R0:W2:Y:S01]  /*0f60*/  LD.E.S8 R3, desc[UR36][R4.64] ;  /* 0x0000002404037980 */ /* 0x0000a2000c101300 */
[----:B------:R-:W-:-:S04]  /*0f70*/  IADD3 R0, PT, PT, R0, 0x1, RZ ;  /* 0x0000000100007810 */ /* 0x000fc80007ffe0ff */
[----:B------:R-:W-:Y:S02]  /*0f80*/  ISETP.NE.AND P0, PT, R0, RZ, PT ;  /* 0x000000ff0000720c */ /* 0x000fe40003f05270 */
[----:B0-----:R-:W-:-:S05]  /*0f90*/  IADD3 R4, P1, PT, R4, 0x1, RZ ;  /* 0x0000000104047810 */ /* 0x001fca0007f3e0ff */
[----:B------:R-:W-:Y:S02]  /*0fa0*/  IMAD.X R5, RZ, RZ, R5, P1 ;  /* 0x000000ffff057224 */ /* 0x000fe400008e0605 */
[----:B--2---:R-:W-:-:S04]  /*0fb0*/  IMAD R18, R18, 0x1f, R3 ;  /* 0x0000001f12127824 */ /* 0x004fc800078e0203 */
[----:B------:R-:W-:Y:S05]  /*0fc0*/  @P0 BRA `(.L_x_23) ;  /* 0xfffffffc00e40947 */ /* 0x000fea000383ffff */
.L_x_15:
[----:B------:R-:W-:Y:S05]  /*0fd0*/  BSYNC.RECONVERGENT B0 ;  /* 0x0000000000007941 */ /* 0x000fea0003800200 */
.L_x_14:
[----:B------:R-:W-:Y:S01]  /*0fe0*/  MOV R19, 0x10 ;  /* 0x0000001000137802 */ /* 0x000fe20000000f00 */
[----:B------:R0:W-:Y:S01]  /*0ff0*/  STL.64 [R1], R16 ;  /* 0x0000001001007387 */ /* 0x0001e20000100a00 */
[----:B------:R-:W1:Y:S01]  /*1000*/  LDCU.64 UR4, c[0x4][0x18] ;  /* 0x01000300ff0477ac */ /* 0x000e620008000a00 */
[----:B------:R-:W-:Y:S01]  /*1010*/  IMAD.MOV.U32 R6, RZ, RZ, R22 ;  /* 0x000000ffff067224 */ /* 0x000fe200078e0016 */
[----:B------:R0:W2:Y:S01]  /*1020*/  LDC.64 R8, c[0x4][R19] ;  /* 0x0100000013087b82 */ /* 0x0000a20000000a00 */
[----:B------:R0:W-:Y:S01]  /*1030*/  STL [R1+0x8], R18 ;  /* 0x0000081201007387 */ /* 0x0001e20000100800 */
[----:B------:R-:W-:Y:S02]  /*1040*/  IMAD.MOV.U32 R7, RZ, RZ, R2 ;  /* 0x000000ffff077224 */ /* 0x000fe400078e0002 */
[----:B-1----:R-:W-:Y:S01]  /*1050*/  IMAD.U32 R4, RZ, RZ, UR4 ;  /* 0x00000004ff047e24 */ /* 0x002fe2000f8e00ff */
[----:B0-----:R-:W-:-:S07]  /*1060*/  MOV R5, UR5 ;  /* 0x0000000500057c02 */ /* 0x001fce0008000f00 */
[----:B------:R-:W-:-:S07]  /*1070*/  LEPC R20, `(.L_x_24) ;  /* 0x000000001014794e */ /* 0x000fce0000000000 */
[----:B--2---:R-:W-:Y:S05]  /*1080*/  CALL.ABS.NOINC R8 ;  /* 0x0000000008007343 */ /* 0x004fea0003c00000 */
.L_x_24:
[----:B------:R-:W0:Y:S01]  /*1090*/  LDC R0, c[0x0][0x380] ;  /* 0x0000e000ff007b82 */ /* 0x000e220000000800 */
[----:B------:R-:W-:Y:S01]  /*10a0*/  BSSY.RECONVERGENT B7, `(.L_x_25) ;  /* 0x0000116000077945 */ /* 0x000fe20003800200 */
[----:B0-----:R-:W-:-:S13]  /*10b0*/  ISETP.NE.AND P0, PT, R18, R0, PT ;  /* 0x000000001200720c */ /* 0x001fda0003f05270 */
[----:B------:R-:W-:Y:S05]  /*10c0*/  @P0 BRA `(.L_x_26) ;  /* 0x0000000000340947 */ /* 0x000fea0003800000 */
[----:B------:R-:W-:Y:S01]  /*10d0*/  MOV R8, R16 ;  /* 0x0000001000087202 */ /* 0x000fe20000000f00 */
[----:B------:R-:W-:Y:S01]  /*10e0*/  IMAD.MOV.U32 R9, RZ, RZ, R17 ;  /* 0x000000ffff097224 */ /* 0x000fe200078e0011 */
[----:B------:R0:W-:Y:S01]  /*10f0*/  STL [R1+0x8], R0 ;  /* 0x0000080001007387 */ /* 0x0001e20000100800 */
[----:B------:R0:W1:Y:S01]  /*1100*/  LDC.64 R10, c[0x4][R19] ;  /* 0x01000000130a7b82 */ /* 0x0000620000000a00 */
[----:B------:R-:W2:Y:S01]  /*1110*/  LDCU.64 UR4, c[0x4][0x20] ;  /* 0x01000400ff0477ac */ /* 0x000ea20008000a00 */
[----:B------:R-:W-:Y:S01]  /*1120*/  IMAD.MOV.U32 R6, RZ, RZ, R22 ;  /* 0x000000ffff067224 */ /* 0x000fe200078e0016 */
[----:B------:R0:W-:Y:S01]  /*1130*/  STL.64 [R1], R8 ;  /* 0x0000000801007387 */ /* 0x0001e20000100a00 */
[----:B------:R-:W-:Y:S02]  /*1140*/  IMAD.MOV.U32 R7, RZ, RZ, R2 ;  /* 0x000000ffff077224 */ /* 0x000fe400078e0002 */
[----:B--2---:R-:W-:Y:S01]  /*1150*/  IMAD.U32 R4, RZ, RZ, UR4 ;  /* 0x00000004ff047e24 */ /* 0x004fe2000f8e00ff */
[----:B0-----:R-:W-:-:S07]  /*1160*/  MOV R5, UR5 ;  /* 0x0000000500057c02 */ /* 0x001fce0008000f00 */
[----:B------:R-:W-:-:S07]  /*1170*/  LEPC R20, `(.L_x_27) ;  /* 0x000000001014794e */ /* 0x000fce0000000000 */
[----:B-1----:R-:W-:Y:S05]  /*1180*/  CALL.ABS.NOINC R10 ;  /* 0x000000000a007343 */ /* 0x002fea0003c00000 */
.L_x_27:
[----:B------:R-:W-:Y:S05]  /*1190*/  BRA `(.L_x_28) ;  /* 0x0000001000187947 */ /* 0x000fea0003800000 */
.L_x_26:
[----:B------:R-:W-:Y:S01]  /*11a0*/  HFMA2 R3, -RZ, RZ, 0, 0 ;  /* 0x00000000ff037431 */ /* 0x000fe200000001ff */
[----:B------:R-:W-:Y:S01]  /*11b0*/  BSSY.RECONVERGENT B0, `(.L_x_29) ;  /* 0x000000e000007945 */ /* 0x000fe20003800200 */
[----:B------:R-:W-:Y:S02]  /*11c0*/  IMAD.MOV.U32 R0, RZ, RZ, 0x1 ;  /* 0x00000001ff007424 */ /* 0x000fe400078e00ff */
[----:B------:R-:W-:-:S07]  /*11d0*/  IMAD.MOV.U32 R6, RZ, RZ, -0x1 ;  /* 0xffffffffff067424 */ /* 0x000fce00078e00ff */
.L_x_30:
[----:B------:R-:W-:-:S04]  /*11e0*/  IADD3 R4, P0, PT, R3, R16, RZ ;  /* 0x0000001003047210 */ /* 0x000fc80007f1e0ff */
[----:B------:R-:W-:-:S05]  /*11f0*/  IADD3.X R5, PT, PT, RZ, R17, RZ, P0, !PT ;  /* 0x00000011ff057210 */ /* 0x000fca00007fe4ff */
[----:B------:R-:W2:Y:S01]  /*1200*/  LD.E.U8 R7, desc[UR36][R4.64] ;  /* 0x0000002404077980 */ /* 0x000ea2000c101100 */
[----:B------:R-:W-:Y:S01]  /*1210*/  IMAD.MOV.U32 R23, RZ, RZ, R3 ;  /* 0x000000ffff177224 */ /* 0x000fe200078e0003 */
[----:B------:R-:W-:Y:S01]  /*1220*/  MOV R25, R6 ;  /* 0x0000000600197202 */ /* 0x000fe20000000f00 */
[----:B------:R-:W-:Y:S01]  /*1230*/  IMAD.MOV.U32 R24, RZ, RZ, R0 ;  /* 0x000000ffff187224 */ /* 0x000fe200078e0000 */
[----:B------:R-:W-:Y:S01]  /*1240*/  IADD3 R6, PT, PT, R6, 0x1, RZ ;  /* 0x0000000106067810 */ /* 0x000fe20007ffe0ff */
[----:B------:R-:W-:Y:S02]  /*1250*/  VIADD R3, R3, 0x1 ;  /* 0x0000000103037836 */ /* 0x000fe40000000000 */
[----:B------:R-:W-:Y:S01]  /*1260*/  VIADD R0, R0, 0x1 ;  /* 0x0000000100007836 */ /* 0x000fe20000000000 */
[----:B--2---:R-:W-:-:S13]  /*1270*/  ISETP.NE.AND P0, PT, R7, RZ, PT ;  /* 0x000000ff0700720c */ /* 0x004fda0003f05270 */
[----:B------:R-:W-:Y:S05]  /*1280*/  @P0 BRA `(.L_x_30) ;  /* 0xfffffffc00d40947 */ /* 0x000fea000383ffff */
[----:B------:R-:W-:Y:S05]  /*1290*/  BSYNC.RECONVERGENT B0 ;  /* 0x0000000000007941 */ /* 0x000fea0003800200 */
.L_x_29:
[----:B------:R-:W2:Y:S02]  /*12a0*/  LD.E.U8 R4, desc[UR36][R4.64+-0x1] ;  /* 0xffffff2404047980 */ /* 0x000ea4000c101100 */
[----:B--2---:R-:W-:-:S13]  /*12b0*/  ISETP.NE.AND P0, PT, R4, 0x20, PT ;  /* 0x000000200400780c */ /* 0x004fda0003f05270 */
[----:B------:R-:W-:Y:S05]  /*12c0*/  @P0 BRA `(.L_x_28) ;  /* 0x0000000c00cc0947 */ /* 0x000fea0003800000 */
[----:B------:R-:W-:Y:S01]  /*12d0*/  MOV R0, 0x0 ;  /* 0x0000000000007802 */ /* 0x000fe20000000f00 */
[----:B------:R-:W-:Y:S02]  /*12e0*/  IMAD.MOV.U32 R4, RZ, RZ, R23 ;  /* 0x000000ffff047224 */ /* 0x000fe400078e0017 */
[----:B------:R-:W-:Y:S01]  /*12f0*/  IMAD.MOV.U32 R5, RZ, RZ, RZ ;  /* 0x000000ffff057224 */ /* 0x000fe200078e00ff */
[----:B------:R0:W1:Y:S06]  /*1300*/  LDC.64 R6, c[0x4][R0] ;  /* 0x0100000000067b82 */ /* 0x00006c0000000a00 */
[----:B------:R-:W-:-:S07]  /*1310*/  LEPC R20, `(.L_x_31) ;  /* 0x000000001014794e */ /* 0x000fce0000000000 */
[----:B01----:R-:W-:Y:S05]  /*1320*/  CALL.ABS.NOINC R6 ;  /* 0x0000000006007343 */ /* 0x003fea0003c00000 */
.L_x_31:
[----:B------:R-:W-:Y:S01]  /*1330*/  ISETP.NE.AND P0, PT, R23, RZ, PT ;  /* 0x000000ff1700720c */ /* 0x000fe20003f05270 */
[----:B------:R-:W-:Y:S01]  /*1340*/  BSSY.RECONVERGENT B0, `(.L_x_32) ;  /* 0x0000047000007945 */ /* 0x000fe20003800200 */
[----:B------:R-:W-:Y:S01]  /*1350*/  MOV R18, R4 ;  /* 0x0000000400127202 */ /* 0x000fe20000000f00 */
[----:B------:R-:W-:-:S10]  /*1360*/  IMAD.MOV.U32 R19, RZ, RZ, R5 ;  /* 0x000000ffff137224 */ /* 0x000fd400078e0005 */
[----:B------:R-:W-:Y:S05]  /*1370*/  @!P0 BRA `(.L_x_33) ;  /* 0x00000004000c8947 */ /* 0x000fea0003800000 */
[----:B------:R-:W-:Y:S01]  /*1380*/  LOP3.LUT P0, R0, R23, 0x3, RZ, 0xc0, !PT ;  /* 0x0000000317007812 */ /* 0x000fe2000780c0ff */
[----:B------:R-:W-:Y:S01]  /*1390*/  BSSY.RECONVERGENT B1, `(.L_x_34) ;  /* 0x0000016000017945 */ /* 0x000fe20003800200 */
[----:B------:R-:W-:-:S11]  /*13a0*/  IMAD.MOV.U32 R5, RZ, RZ, R23 ;  /* 0x000000ffff057224 */ /* 0x000fd600078e0017 */
[----:B------:R-:W-:Y:S05]  /*13b0*/  @!P0 BRA `(.L_x_35) ;  /* 0x00000000004c8947 */ /* 0x000fea0003800000 */
[----:B------:R-:W-:Y:S01]  /*13c0*/  BSSY.RECONVERGENT B2, `(.L_x_36) ;  /* 0x0000011000027945 */ /* 0x000fe20003800200 */
[----:B------:R-:W-:Y:S01]  /*13d0*/  IADD3 R0, PT, PT, -R0, RZ, RZ ;  /* 0x000000ff00007210 */ /* 0x000fe20007ffe1ff */
[----:B------:R-:W-:Y:S02]  /*13e0*/  IMAD.MOV.U32 R7, RZ, RZ, R18 ;  /* 0x000000ffff077224 */ /* 0x000fe400078e0012 */
[----:B------:R-:W-:-:S07]  /*13f0*/  IMAD.MOV.U32 R8, RZ, RZ, R19 ;  /* 0x000000ffff087224 */ /* 0x000fce00078e0013 */
.L_x_37:
[----:B0-----:R-:W-:-:S04]  /*1400*/  IADD3 R4, P0, PT, R25, R16, RZ ;  /* 0x0000001019047210 */ /* 0x001fc80007f1e0ff */
[----:B------:R-:W-:-:S05]  /*1410*/  IADD3.X R5, PT, PT, RZ, R17, RZ, P0, !PT ;  /* 0x00000011ff057210 */ /* 0x000fca00007fe4ff */
[----:B------:R0:W2:Y:S01]  /*1420*/  LD.E.U8 R3, desc[UR36][R4.64] ;  /* 0x0000002404037980 */ /* 0x0000a2000c101100 */
[----:B------:R-:W-:Y:S01]  /*1430*/  IADD3 R0, PT, PT, R0, 0x1, RZ ;  /* 0x0000000100007810 */ /* 0x000fe20007ffe0ff */
[----:B------:R-:W-:Y:S02]  /*1440*/  IMAD.MOV.U32 R6, RZ, RZ, R25 ;  /* 0x000000ffff067224 */ /* 0x000fe400078e0019 */
[----:B------:R-:W-:Y:S01]  /*1450*/  VIADD R25, R25, 0xffffffff ;  /* 0xffffffff19197836 */ /* 0x000fe20000000000 */
[----:B------:R-:W-:Y:S01]  /*1460*/  ISETP.NE.AND P0, PT, R0, RZ, PT ;  /* 0x000000ff0000720c */ /* 0x000fe20003f05270 */
[----:B0-----:R-:W-:Y:S01]  /*1470*/  IMAD.MOV.U32 R4, RZ, RZ, R7 ;  /* 0x000000ffff047224 */ /* 0x001fe200078e0007 */
[----:B------:R-:W-:Y:S01]  /*1480*/  IADD3 R7, P1, PT, R7, 0x1, RZ ;  /* 0x0000000107077810 */ /* 0x000fe20007f3e0ff */
[----:B------:R-:W-:-:S03]  /*1490*/  IMAD.MOV.U32 R5, RZ, RZ, R8 ;  /* 0x000000ffff057224 */ /* 0x000fc600078e0008 */
[----:B------:R-:W-:Y:S02]  /*14a0*/  IADD3.X R8, PT, PT, RZ, R8, RZ, P1, !PT ;  /* 0x00000008ff087210 */ /* 0x000fe40000ffe4ff */
[----:B--2---:R0:W-:Y:S05]  /*14b0*/  ST.E.U8 desc[UR36][R4.64], R3 ;  /* 0x0000000304007985 */ /* 0x0041ea000c101124 */
[----:B------:R-:W-:Y:S05]  /*14c0*/  @P0 BRA `(.L_x_37) ;  /* 0xfffffffc00cc0947 */ /* 0x000fea000383ffff */
[----:B------:R-:W-:Y:S05]  /*14d0*/  BSYNC.RECONVERGENT B2 ;  /* 0x0000000000027941 */ /* 0x000fea0003800200 */
.L_x_36:
[----:B0-----:R-:W-:-:S07]  /*14e0*/  IMAD.MOV.U32 R5, RZ, RZ, R6 ;  /* 0x000000ffff057224 */ /* 0x001fce00078e0006 */
.L_x_35:
[----:B------:R-:W-:Y:S05]  /*14f0*/  BSYNC.RECONVERGENT B1 ;  /* 0x0000000000017941 */ /* 0x000fea0003800200 */
.L_x_34:
[----:B------:R-:W-:-:S13]  /*1500*/  ISETP.GE.U32.AND P0, PT, R23, 0x4, PT ;  /* 0x000000041700780c */ /* 0x000fda0003f06070 */
[----:B------:R-:W-:Y:S05]  /*1510*/  @!P0 BRA `(.L_x_33) ;  /* 0x0000000000a48947 */ /* 0x000fea0003800000 */
[C---:B------:R-:W-:Y:S02]  /*1520*/  VIADD R3, R5.reuse, 0xffffffff ;  /* 0xffffffff05037836 */ /* 0x040fe40000000000 */
[----:B------:R-:W-:-:S03]  /*1530*/  VIADD R4, R5, 0x4 ;  /* 0x0000000405047836 */ /* 0x000fc60000000000 */
[----:B------:R-:W-:Y:S02]  /*1540*/  IADD3 R0, P0, PT, R3, R16, RZ ;  /* 0x0000001003007210 */ /* 0x000fe40007f1e0ff */
[----:B------:R-:W-:-:S03]  /*1550*/  IADD3 R3, PT, PT, -R5, R24, RZ ;  /* 0x0000001805037210 */ /* 0x000fc60007ffe1ff */
[----:B------:R-:W-:-:S08]  /*1560*/  IMAD.X R5, RZ, RZ, R17, P0 ;  /* 0x000000ffff057224 */ /* 0x000fd000000e0611 */
.L_x_38:
[----:B------:R-:W-:Y:S01]  /*1570*/  MOV R6, R0 ;  /* 0x0000000000067202 */ /* 0x000fe20000000f00 */
[----:B0-----:R-:W-:-:S05]  /*1580*/  IMAD.MOV.U32 R7, RZ, RZ, R5 ;  /* 0x000000ffff077224 */ /* 0x001fca00078e0005 */
[----:B------:R-:W2:Y:S01]  /*1590*/  LD.E.U8 R15, desc[UR36][R6.64] ;  /* 0x00000024060f7980 */ /* 0x000ea2000c101100 */
[----:B------:R-:W-:Y:S01]  /*15a0*/  VIADD R9, R3, 0xffffffff ;  /* 0xffffffff03097836 */ /* 0x000fe20000000000 */
[----:B------:R-:W-:-:S04]  /*15b0*/  IADD3 R11, PT, PT, R4, -0x6, RZ ;  /* 0xfffffffa040b7810 */ /* 0x000fc80007ffe0ff */
[----:B------:R-:W-:Y:S02]  /*15c0*/  IADD3 R8, P0, PT, R9, R18, RZ ;  /* 0x0000001209087210 */ /* 0x000fe40007f1e0ff */
[----:B------:R-:W-:-:S03]  /*15d0*/  IADD3 R10, P1, PT, R11, R16, RZ ;  /* 0x000000100b0a7210 */ /* 0x000fc60007f3e0ff */
[----:B------:R-:W-:Y:S02]  /*15e0*/  IMAD.X R9, RZ, RZ, R19, P0 ;  /* 0x000000ffff097224 */ /* 0x000fe400000e0613 */
[----:B------:R-:W-:-:S03]  /*15f0*/  IMAD.X R11, RZ, RZ, R17, P1 ;  /* 0x000000ffff0b7224 */ /* 0x000fc600008e0611 */
[----:B--2---:R0:W-:Y:S04]  /*1600*/  ST.E.U8 desc[UR36][R8.64], R15 ;  /* 0x0000000f08007985 */ /* 0x0041e8000c101124 */
[----:B------:R-:W2:Y:S01]  /*1610*/  LD.E.U8 R21, desc[UR36][R10.64] ;  /* 0x000000240a157980 */ /* 0x000ea2000c101100 */
[----:B------:R-:W-:Y:S02]  /*1620*/  IADD3 R13, PT, PT, R4, -0x7, RZ ;  /* 0xfffffff9040d7810 */ /* 0x000fe40007ffe0ff */
[----:B------:R-:W-:Y:S02]  /*1630*/  IADD3 R12, P0, PT, R3, R18, RZ ;  /* 0x00000012030c7210 */ /* 0x000fe40007f1e0ff */
[----:B------:R-:W-:-:S03]  /*1640*/  IADD3 R6, P1, PT, R13, R16, RZ ;  /* 0x000000100d067210 */ /* 0x000fc60007f3e0ff */
[----:B------:R-:W-:Y:S02]  /*1650*/  IMAD.X R13, RZ, RZ, R19, P0 ;  /* 0x000000ffff0d7224 */ /* 0x000fe400000e0613 */
[----:B------:R-:W-:Y:S01]  /*1660*/  IMAD.X R7, RZ, RZ, R17, P1 ;  /* 0x000000ffff077224 */ /* 0x000fe200008e0611 */
[----:B------:R-:W-:Y:S01]  /*1670*/  IADD3 R23, PT, PT, R3, 0x1, RZ ;  /* 0x0000000103177810 */ /* 0x000fe20007ffe0ff */
[----:B------:R-:W-:Y:S01]  /*1680*/  VIADD R25, R4, 0xfffffff8 ;  /* 0xfffffff804197836 */ /* 0x000fe20000000000 */
[----:B--2---:R1:W-:Y:S04]  /*1690*/  ST.E.U8 desc[UR36][R12.64], R21 ;  /* 0x000000150c007985 */ /* 0x0043e8000c101124 */
[----:B------:R-:W2:Y:S01]  /*16a0*/  LD.E.U8 R7, desc[UR36][R6.64] ;  /* 0x0000002406077980 */ /* 0x000ea2000c101100 */
[----:B0-----:R-:W-:-:S02]  /*16b0*/  IADD3 R8, P0, PT, R23, R18, RZ ;  /* 0x0000001217087210 */ /* 0x001fc40007f1e0ff */
[----:B------:R-:W-:-:S03]  /*16c0*/  IADD3 R10, P1, PT, R25, R16, RZ ;  /* 0x00000010190a7210 */ /* 0x000fc60007f3e0ff */
[----:B------:R-:W-:Y:S01]  /*16d0*/  IMAD.X R9, RZ, RZ, R19, P0 ;  /* 0x000000ffff097224 */ /* 0x000fe200000e0613 */
[----:B------:R-:W-:Y:S01]  /*16e0*/  IADD3.X R11, PT, PT, RZ, R17, RZ, P1, !PT ;  /* 0x00000011ff0b7210 */ /* 0x000fe20000ffe4ff */
[----:B------:R-:W-:-:S03]  /*16f0*/  VIADD R15, R3, 0x2 ;  /* 0x00000002030f7836 */ /* 0x000fc60000000000 */
[----:B--2---:R0:W-:Y:S04]  /*1700*/  ST.E.U8 desc[UR36][R8.64], R7 ;  /* 0x0000000708007985 */ /* 0x0041e8000c101124 */
[----:B------:R-:W2:Y:S01]  /*1710*/  LD.E.U8 R11, desc[UR36][R10.64] ;  /* 0x000000240a0b7980 */ /* 0x000ea2000c101100 */
[----:B-1----:R-:W-:Y:S01]  /*1720*/  IADD3 R12, P0, PT, R15, R18, RZ ;  /* 0x000000120f0c7210 */ /* 0x002fe20007f1e0ff */
[----:B------:R-:W-:Y:S01]  /*1730*/  VIADD R3, R3, 0x4 ;  /* 0x0000000403037836 */ /* 0x000fe20000000000 */
[----:B------:R-:W-:Y:S02]  /*1740*/  IADD3 R4, PT, PT, R4, -0x4, RZ ;  /* 0xfffffffc04047810 */ /* 0x000fe40007ffe0ff */
[----:B------:R-:W-:Y:S01]  /*1750*/  IADD3 R0, P1, PT, R0, -0x4, RZ ;  /* 0xfffffffc00007810 */ /* 0x000fe20007f3e0ff */
[----:B------:R-:W-:Y:S01]  /*1760*/  IMAD.X R13, RZ, RZ, R19, P0 ;  /* 0x000000ffff0d7224 */ /* 0x000fe200000e0613 */
[----:B------:R-:W-:-:S02]  /*1770*/  ISETP.GT.AND P0, PT, R4, 0x4, PT ;  /* 0x000000040400780c */ /* 0x000fc40003f04270 */
[----:B------:R-:W-:Y:S02]  /*1780*/  IADD3.X R5, PT, PT, R5, -0x1, RZ, P1, !PT ;  /* 0xffffffff05057810 */ /* 0x000fe40000ffe4ff */
[----:B--2---:R0:W-:Y:S09]  /*1790*/  ST.E.U8 desc[UR36][R12.64], R11 ;  /* 0x0000000b0c007985 */ /* 0x0041f2000c101124 */
[----:B------:R-:W-:Y:S05]  /*17a0*/  @P0 BRA `(.L_x_38) ;  /* 0xfffffffc00700947 */ /* 0x000fea000383ffff */
.L_x_33:
[----:B------:R-:W-:Y:S05]  /*17b0*/  BSYNC.RECONVERGENT B0 ;  /* 0x0000000000007941 */ /* 0x000fea0003800200 */
.L_x_32:
[----:B------:R-:W-:Y:S01]  /*17c0*/  HFMA2 R3, -RZ, RZ, 0, 0 ;  /* 0x00000000ff037431 */ /* 0x000fe200000001ff */
[----:B------:R-:W-:Y:S01]  /*17d0*/  BSSY.RECONVERGENT B0, `(.L_x_39) ;  /* 0x000000f000007945 */ /* 0x000fe20003800200 */
[----:B------:R-:W-:Y:S02]  /*17e0*/  IMAD.MOV.U32 R6, RZ, RZ, 0x3 ;  /* 0x00000003ff067424 */ /* 0x000fe400078e00ff */
[----:B0-----:R-:W-:-:S07]  /*17f0*/  IMAD.MOV.U32 R7, RZ, RZ, -0x1 ;  /* 0xffffffffff077424 */ /* 0x001fce00078e00ff */
.L_x_40:
[----:B------:R-:W-:-:S05]  /*1800*/  IADD3 R4, P0, PT, R3, R18, RZ ;  /* 0x0000001203047210 */ /* 0x000fca0007f1e0ff */
[----:B------:R-:W-:-:S05]  /*1810*/  IMAD.X R5, RZ, RZ, R19, P0 ;  /* 0x000000ffff057224 */ /* 0x000fca00000e0613 */
[----:B------:R-:W2:Y:S01]  /*1820*/  LD.E.U8 R4, desc[UR36][R4.64] ;  /* 0x0000002404047980 */ /* 0x000ea2000c101100 */
[C---:B------:R-:W-:Y:S01]  /*1830*/  IADD3 R8, PT, PT, R6.reuse, 0x1, RZ ;  /* 0x0000000106087810 */ /* 0x040fe20007ffe0ff */
[----:B------:R-:W-:Y:S01]  /*1840*/  IMAD.MOV.U32 R9, RZ, RZ, R3 ;  /* 0x000000ffff097224 */ /* 0x000fe200078e0003 */
[----:B------:R-:W-:Y:S01]  /*1850*/  PRMT R0, R6, 0x7610, R0 ;  /* 0x0000761006007816 */ /* 0x000fe20000000000 */
[----:B------:R-:W-:Y:S01]  /*1860*/  VIADD R3, R3, 0x1 ;  /* 0x0000000103037836 */ /* 0x000fe20000000000 */
[----:B------:R-:W-:Y:S02]  /*1870*/  MOV R10, R7 ;  /* 0x00000007000a7202 */ /* 0x000fe40000000f00 */
[----:B------:R-:W-:Y:S02]  /*1880*/  PRMT R6, R8, 0x7610, R6 ;  /* 0x0000761008067816 */ /* 0x000fe40000000006 */
[----:B------:R-:W-:Y:S02]  /*1890*/  IADD3 R7, PT, PT, R7, 0x1, RZ ;  /* 0x0000000107077810 */ /* 0x000fe40007ffe0ff */
[----:B--2---:R-:W-:-:S13]  /*18a0*/  ISETP.NE.AND P0, PT, R4, RZ, PT ;  /* 0x000000ff0400720c */ /* 0x004fda0003f05270 */
[----:B------:R-:W-:Y:S05]  /*18b0*/  @P0 BRA `(.L_x_40) ;  /* 0xfffffffc00d00947 */ /* 0x000fea000383ffff */
[----:B------:R-:W-:Y:S05]  /*18c0*/  BSYNC.RECONVERGENT B0 ;  /* 0x0000000000007941 */ /* 0x000fea0003800200 */
.L_x_39:
[----:B------:R-:W-:Y:S01]  /*18d0*/  ISETP.GE.U32.AND P0, PT, R9, 0x2, PT ;  /* 0x000000020900780c */ /* 0x000fe20003f06070 */
[----:B------:R-:W-:Y:S01]  /*18e0*/  BSSY.RECONVERGENT B0, `(.L_x_41) ;  /* 0x000006f000007945 */ /* 0x000fe20003800200 */
[----:B------:R-:W-:-:S11]  /*18f0*/  IMAD.MOV.U32 R24, RZ, RZ, RZ ;  /* 0x000000ffff187224 */ /* 0x000fd600078e00ff */
[----:B------:R-:W-:Y:S05]  /*1900*/  @!P0 BRA `(.L_x_42) ;  /* 0x0000000400b08947 */ /* 0x000fea0003800000 */
[C---:B------:R-:W-:Y:S01]  /*1910*/  VIADD R3, R9.reuse, 0xfffffffe ;  /* 0xfffffffe09037836 */ /* 0x040fe20000000000 */
[----:B------:R-:W-:Y:S01]  /*1920*/  IADD3 R25, PT, PT, R9, -0x1, RZ ;  /* 0xffffffff09197810 */ /* 0x000fe20007ffe0ff */
[----:B------:R-:W-:Y:S01]  /*1930*/  BSSY.RECONVERGENT B1, `(.L_x_43) ;  /* 0x0000032000017945 */ /* 0x000fe20003800200 */
[----:B------:R-:W-:Y:S02]  /*1940*/  IMAD.MOV.U32 R24, RZ, RZ, RZ ;  /* 0x000000ffff187224 */ /* 0x000fe400078e00ff */
[----:B------:R-:W-:Y:S02]  /*1950*/  ISETP.GE.U32.AND P1, PT, R3, 0xf, PT ;  /* 0x0000000f0300780c */ /* 0x000fe40003f26070 */
[----:B------:R-:W-:Y:S02]  /*1960*/  LOP3.LUT R26, R25, 0xf, RZ, 0xc0, !PT ;  /* 0x0000000f191a7812 */ /* 0x000fe400078ec0ff */
[----:B------:R-:W-:Y:S02]  /*1970*/  MOV R3, RZ ;  /* 0x000000ff00037202 */ /* 0x000fe40000000f00 */
[----:B------:R-:W-:-:S07]  /*1980*/  ISETP.NE.AND P0, PT, R26, RZ, PT ;  /* 0x000000ff1a00720c */ /* 0x000fce0003f05270 */
[----:B------:R-:W-:Y:S06]  /*1990*/  @!P1 BRA `(.L_x_44) ;  /* 0x0000000000ac9947 */ /* 0x000fec0003800000 */
[----:B------:R-:W-:Y:S01]  /*19a0*/  LOP3.LUT R7, R10, 0xfffffff0, RZ, 0xc0, !PT ;  /* 0xfffffff00a077812 */ /* 0x000fe200078ec0ff */
[----:B------:R-:W-:Y:S01]  /*19b0*/  HFMA2 R24, -RZ, RZ, 0, 0 ;  /* 0x00000000ff187431 */ /* 0x000fe200000001ff */
[----:B------:R-:W-:Y:S02]  /*19c0*/  IADD3 R4, P1, PT, R18, 0x7, RZ ;  /* 0x0000000712047810 */ /* 0x000fe40007f3e0ff */
[----:B------:R-:W-:Y:S01]  /*19d0*/  LOP3.LUT R3, R25, 0xfffffff0, RZ, 0xc0, !PT ;  /* 0xfffffff019037812 */ /* 0x000fe200078ec0ff */
[----:B------:R-:W-:Y:S01]  /*19e0*/  IMAD.MOV R7, RZ, RZ, -R7 ;  /* 0x000000ffff077224 */ /* 0x000fe200078e0a07 */
[----:B------:R-:W-:-:S09]  /*19f0*/  IADD3.X R5, PT, PT, RZ, R19, RZ, P1, !PT ;  /* 0x00000013ff057210 */ /* 0x000fd20000ffe4ff */
.L_x_45:
        /* <DEDUP_REMOVED lines=15> */
[----:B------:R-:W3:Y:S01]  /*1af0*/  LD.E.S8 R23, desc[UR36][R4.64+0x6] ;  /* 0x0000062404177980 */ /* 0x000ee2000c101300 */
[----:B----4-:R-:W-:-:S03]  /*1b00*/  IMAD R24, R27, 0x1f, R20 ;  /* 0x0000001f1b187824 */ /* 0x010fc600078e0214 */
[----:B------:R-:W4:Y:S01]  /*1b10*/  LD.E.S8 R20, desc[UR36][R4.64+0x7] ;  /* 0x0000072404147980 */ /* 0x000f22000c101300 */
[----:B-----5:R-:W-:-:S03]  /*1b20*/  IMAD R15, R24, 0x1f, R15 ;  /* 0x0000001f180f7824 */ /* 0x020fc600078e020f */
[----:B------:R0:W5:Y:S01]  /*1b30*/  LD.E.S8 R24, desc[UR36][R4.64+0x8] ;  /* 0x0000082404187980 */ /* 0x000162000c101300 */
[----:B------:R-:W-:Y:S02]  /*1b40*/  VIADD R7, R7, 0x10 ;  /* 0x0000001007077836 */ /* 0x000fe40000000000 */
[----:B------:R-:W-:-:S03]  /*1b50*/  IMAD R15, R15, 0x1f, R6 ;  /* 0x0000001f0f0f7824 */ /* 0x000fc600078e0206 */
[----:B------:R-:W-:Y:S01]  /*1b60*/  ISETP.NE.AND P1, PT, R7, RZ, PT ;  /* 0x000000ff0700720c */ /* 0x000fe20003f25270 */
[----:B------:R-:W-:Y:S01]  /*1b70*/  IMAD R14, R15, 0x1f, R14 ;  /* 0x0000001f0f0e7824 */ /* 0x000fe200078e020e */
[----:B0-----:R-:W-:-:S03]  /*1b80*/  IADD3 R4, P2, PT, R4, 0x10, RZ ;  /* 0x0000001004047810 */ /* 0x001fc60007f5e0ff */
[----:B------:R-:W-:Y:S01]  /*1b90*/  IMAD R13, R14, 0x1f, R13 ;  /* 0x0000001f0e0d7824 */ /* 0x000fe200078e020d */
[----:B------:R-:W-:-:S03]  /*1ba0*/  IADD3.X R5, PT, PT, RZ, R5, RZ, P2, !PT ;  /* 0x00000005ff057210 */ /* 0x000fc600017fe4ff */
[----:B------:R-:W-:-:S04]  /*1bb0*/  IMAD R12, R13, 0x1f, R12 ;  /* 0x0000001f0d0c7824 */ /* 0x000fc800078e020c */
[----:B------:R-:W-:-:S04]  /*1bc0*/  IMAD R11, R12, 0x1f, R11 ;  /* 0x0000001f0c0b7824 */ /* 0x000fc800078e020b */
[----:B------:R-:W-:-:S04]  /*1bd0*/  IMAD R10, R11, 0x1f, R10 ;  /* 0x0000001f0b0a7824 */ /* 0x000fc800078e020a */
[----:B------:R-:W-:-:S04]  /*1be0*/  IMAD R9, R10, 0x1f, R9 ;  /* 0x0000001f0a097824 */ /* 0x000fc800078e0209 */
[----:B------:R-:W-:-:S04]  /*1bf0*/  IMAD R8, R9, 0x1f, R8 ;  /* 0x0000001f09087824 */ /* 0x000fc800078e0208 */
[----:B--2---:R-:W-:-:S04]  /*1c00*/  IMAD R8, R8, 0x1f, R21 ;  /* 0x0000001f08087824 */ /* 0x004fc800078e0215 */
[----:B---3--:R-:W-:-:S04]  /*1c10*/  IMAD R23, R8, 0x1f, R23 ;  /* 0x0000001f08177824 */ /* 0x008fc800078e0217 */
[----:B----4-:R-:W-:-:S04]  /*1c20*/  IMAD R23, R23, 0x1f, R20 ;  /* 0x0000001f17177824 */ /* 0x010fc800078e0214 */
[----:B-----5:R-:W-:Y:S01]  /*1c30*/  IMAD R24, R23, 0x1f, R24 ;  /* 0x0000001f17187824 */ /* 0x020fe200078e0218 */
[----:B------:R-:W-:Y:S06]  /*1c40*/  @P1 BRA `(.L_x_45) ;  /* 0xfffffffc006c1947 */ /* 0x000fec000383ffff */
.L_x_44:
[----:B------:R-:W-:Y:S05]  /*1c50*/  BSYNC.RECONVERGENT B1 ;  /* 0x0000000000017941 */ /* 0x000fea0003800200 */
.L_x_43:
[----:B------:R-:W-:Y:S05]  /*1c60*/  @!P0 BRA `(.L_x_42) ;  /* 0x0000000000d88947 */ /* 0x000fea0003800000 */
[----:B------:R-:W-:Y:S01]  /*1c70*/  ISETP.GE.U32.AND P0, PT, R26, 0x8, PT ;  /* 0x000000081a00780c */ /* 0x000fe20003f06070 */
[----:B------:R-:W-:Y:S01]  /*1c80*/  BSSY.RECONVERGENT B1, `(.L_x_46) ;  /* 0x0000017000017945 */ /* 0x000fe20003800200 */
[----:B------:R-:W-:-:S04]  /*1c90*/  LOP3.LUT R8, R25, 0x7, RZ, 0xc0, !PT ;  /* 0x0000000719087812 */ /* 0x000fc800078ec0ff */
[----:B------:R-:W-:-:S07]  /*1ca0*/  ISETP.NE.AND P1, PT, R8, RZ, PT ;  /* 0x000000ff0800720c */ /* 0x000fce0003f25270 */
[----:B------:R-:W-:Y:S06]  /*1cb0*/  @!P0 BRA `(.L_x_47) ;  /* 0x00000000004c8947 */ /* 0x000fec0003800000 */
[----:B------:R-:W-:-:S05]  /*1cc0*/  IADD3 R4, P0, PT, R3, R18, RZ ;  /* 0x0000001203047210 */ /* 0x000fca0007f1e0ff */
[----:B------:R-:W-:-:S05]  /*1cd0*/  IMAD.X R5, RZ, RZ, R19, P0 ;  /* 0x000000ffff057224 */ /* 0x000fca00000e0613 */
        /* <DEDUP_REMOVED lines=8> */
[----:B------:R-:W-:Y:S01]  /*1d60*/  IADD3 R3, PT, PT, R3, 0x8, RZ ;  /* 0x0000000803037810 */ /* 0x000fe20007ffe0ff */
        /* <DEDUP_REMOVED lines=8> */
.L_x_47:
[----:B------:R-:W-:Y:S05]  /*1df0*/  BSYNC.RECONVERGENT B1 ;  /* 0x0000000000017941 */ /* 0x000fea0003800200 */
.L_x_46:
        /* <DEDUP_REMOVED lines=16> */
.L_x_49:
[----:B------:R-:W-:Y:S05]  /*1f00*/  BSYNC.RECONVERGENT B1 ;  /* 0x0000000000017941 */ /* 0x000fea0003800200 */
.L_x_48:
[----:B------:R-:W-:Y:S05]  /*1f10*/  @!P1 BRA `(.L_x_42) ;  /* 0x00000000002c9947 */ /* 0x000fea0003800000 */
[----:B------:R-:W-:Y:S02]  /*1f20*/  LOP3.LUT R0, R0, 0x3, RZ, 0xc0, !PT ;  /* 0x0000000300007812 */ /* 0x000fe400078ec0ff */
[----:B------:R-:W-:-:S03]  /*1f30*/  IADD3 R4, P0, PT, R3, R18, RZ ;  /* 0x0000001203047210 */ /* 0x000fc60007f1e0ff */
[----:B------:R-:W-:Y:S01]  /*1f40*/  IMAD.MOV R0, RZ, RZ, -R0 ;  /* 0x000000ffff007224 */ /* 0x000fe200078e0a00 */
[----:B------:R-:W-:-:S09]  /*1f50*/  IADD3.X R5, PT, PT, RZ, R19, RZ, P0, !PT ;  /* 0x00000013ff057210 */ /* 0x000fd200007fe4ff */
.L_x_50:
[----:B------:R0:W2:Y:S01]  /*1f60*/  LD.E.S8 R3, desc[UR36][R4.64] ;  /* 0x0000002404037980 */ /* 0x0000a2000c101300 */
[----:B------:R-:W-:-:S05]  /*1f70*/  VIADD R0, R0, 0x1 ;  /* 0x0000000100007836 */ /* 0x000fca0000000000 */
[----:B------:R-:W-:Y:S02]  /*1f80*/  ISETP.NE.AND P0, PT, R0, RZ, PT ;  /* 0x000000ff0000720c */ /* 0x000fe40003f05270 */
[----:B0-----:R-:W-:-:S04]  /*1f90*/  IADD3 R4, P1, PT, R4, 0x1, RZ ;  /* 0x0000000104047810 */ /* 0x001fc80007f3e0ff */
[----:B------:R-:W-:Y:S01]  /*1fa0*/  IADD3.X R5, PT, PT, RZ, R5, RZ, P1, !PT ;  /* 0x00000005ff057210 */ /* 0x000fe20000ffe4ff */
[----:B--2---:R-:W-:-:S06]  /*1fb0*/  IMAD R24, R24, 0x1f, R3 ;  /* 0x0000001f18187824 */ /* 0x004fcc00078e0203 */
[----:B------:R-:W-:Y:S05]  /*1fc0*/  @P0 BRA `(.L_x_50) ;  /* 0xfffffffc00e40947 */ /* 0x000fea000383ffff */
.L_x_42:
[----:B------:R-:W-:Y:S05]  /*1fd0*/  BSYNC.RECONVERGENT B0 ;  /* 0x0000000000007941 */ /* 0x000fea0003800200 */
.L_x_41:
[----:B------:R-:W-:Y:S01]  /*1fe0*/  MOV R23, 0x10 ;  /* 0x0000001000177802 */ /* 0x000fe20000000f00 */
[----:B------:R0:W-:Y:S01]  /*1ff0*/  STL.64 [R1], R18 ;  /* 0x0000001201007387 */ /* 0x0001e20000100a00 */
[----:B------:R-:W1:Y:S01]  /*2000*/  LDCU.64 UR4, c[0x4][0x18] ;  /* 0x01000300ff0477ac */ /* 0x000e620008000a00 */
[----:B------:R-:W-:Y:S01]  /*2010*/  IMAD.MOV.U32 R6, RZ, RZ, R22 ;  /* 0x000000ffff067224 */ /* 0x000fe200078e0016 */
[----:B------:R0:W2:Y:S01]  /*2020*/  LDC.64 R8, c[0x4][R23] ;  /* 0x0100000017087b82 */ /* 0x0000a20000000a00 */
[----:B------:R0:W-:Y:S01]  /*2030*/  STL [R1+0x8], R24 ;  /* 0x0000081801007387 */ /* 0x0001e20000100800 */
[----:B------:R-:W-:Y:S01]  /*2040*/  MOV R7, R2 ;  /* 0x0000000200077202 */ /* 0x000fe20000000f00 */
[----:B-1----:R-:W-:Y:S01]  /*2050*/  IMAD.U32 R4, RZ, RZ, UR4 ;  /* 0x00000004ff047e24 */ /* 0x002fe2000f8e00ff */
[----:B0-----:R-:W-:-:S07]  /*2060*/  MOV R5, UR5 ;  /* 0x0000000500057c02 */ /* 0x001fce0008000f00 */
[----:B------:R-:W-:-:S07]  /*2070*/  LEPC R20, `(.L_x_51) ;  /* 0x000000001014794e */ /* 0x000fce0000000000 */
[----:B--2---:R-:W-:Y:S05]  /*2080*/  CALL.ABS.NOINC R8 ;  /* 0x0000000008007343 */ /* 0x004fea0003c00000 */
.L_x_51:
[----:B------:R-:W0:Y:S01]  /*2090*/  LDC R0, c[0x0][0x380] ;  /* 0x0000e000ff007b82 */ /* 0x000e220000000800 */
[----:B------:R-:W-:Y:S01]  /*20a0*/  BSSY.RECONVERGENT B6, `(.L_x_52) ;  /* 0x000000f000067945 */ /* 0x000fe20003800200 */
[----:B0-----:R-:W-:-:S13]  /*20b0*/  ISETP.NE.AND P0, PT, R24, R0, PT ;  /* 0x000000001800720c */ /* 0x001fda0003f05270 */
[----:B------:R-:W-:Y:S05]  /*20c0*/  @P0 BRA `(.L_x_53) ;  /* 0x0000000000300947 */ /* 0x000fea0003800000 */
[----:B------:R-:W-:Y:S01]  /*20d0*/  IMAD.MOV.U32 R8, RZ, RZ, R16 ;  /* 0x000000ffff087224 */ /* 0x000fe200078e0010 */
[----:B------:R-:W-:Y:S01]  /*20e0*/  MOV R9, R17 ;  /* 0x0000001100097202 */ /* 0x000fe20000000f00 */
[----:B------:R0:W-:Y:S01]  /*20f0*/  STL [R1+0x8], R0 ;  /* 0x0000080001007387 */ /* 0x0001e20000100800 */
[----:B------:R0:W1:Y:S01]  /*2100*/  LDC.64 R10, c[0x4][R23] ;  /* 0x01000000170a7b82 */ /* 0x0000620000000a00 */
[----:B------:R-:W2:Y:S01]  /*2110*/  LDCU.64 UR4, c[0x4][0x28] ;  /* 0x01000500ff0477ac */ /* 0x000ea20008000a00 */
[----:B------:R-:W-:Y:S01]  /*2120*/  IMAD.MOV.U32 R6, RZ, RZ, R22 ;  /* 0x000000ffff067224 */ /* 0x000fe200078e0016 */
[----:B------:R0:W-:Y:S01]  /*2130*/  STL.64 [R1], R8 ;  /* 0x0000000801007387 */ /* 0x0001e20000100a00 */
[----:B------:R-:W-:Y:S01]  /*2140*/  MOV R7, R2 ;  /* 0x0000000200077202 */ /* 0x000fe20000000f00 */
[----:B--2---:R-:W-:Y:S01]  /*2150*/  IMAD.U32 R4, RZ, RZ, UR4 ;  /* 0x00000004ff047e24 */ /* 0x004fe2000f8e00ff */
[----:B0-----:R-:W-:-:S07]  /*2160*/  MOV R5, UR5 ;  /* 0x0000000500057c02 */ /* 0x001fce0008000f00 */
[----:B------:R-:W-:-:S07]  /*2170*/  LEPC R20, `(.L_x_53) ;  /* 0x000000001014794e */ /* 0x000fce0000000000 */
[----:B-1----:R-:W-:Y:S05]  /*2180*/  CALL.ABS.NOINC R10 ;  /* 0x000000000a007343 */ /* 0x002fea0003c00000 */
.L_x_53:
[----:B------:R-:W-:Y:S05]  /*2190*/  BSYNC.RECONVERGENT B6 ;  /* 0x0000000000067941 */ /* 0x000fea0003800200 */
.L_x_52:
[----:B------:R-:W-:Y:S01]  /*21a0*/  MOV R0, 0x8 ;  /* 0x0000000800007802 */ /* 0x000fe20000000f00 */
[----:B------:R-:W-:Y:S01]  /*21b0*/  IMAD.MOV.U32 R4, RZ, RZ, R18 ;  /* 0x000000ffff047224 */ /* 0x000fe200078e0012 */
[----:B------:R-:W-:Y:S02]  /*21c0*/  MOV R5, R19 ;  /* 0x0000001300057202 */ /* 0x000fe40000000f00 */
[----:B------:R0:W1:Y:S05]  /*21d0*/  LDC.64 R2, c[0x4][R0] ;  /* 0x0100000000027b82 */ /* 0x00006a0000000a00 */
[----:B------:R-:W-:-:S07]  /*21e0*/  LEPC R20, `(.L_x_28) ;  /* 0x000000001014794e */ /* 0x000fce0000000000 */
[----:B01----:R-:W-:Y:S05]  /*21f0*/  CALL.ABS.NOINC R2 ;  /* 0x0000000002007343 */ /* 0x003fea0003c00000 */
.L_x_28:
[----:B------:R-:W-:Y:S05]  /*2200*/  BSYNC.RECONVERGENT B7 ;  /* 0x0000000000077941 */ /* 0x000fea0003800200 */
.L_x_25:
[----:B------:R-:W-:Y:S01]  /*2210*/  MOV R0, 0x8 ;  /* 0x0000000800007802 */ /* 0x000fe20000000f00 */
[----:B------:R-:W-:Y:S01]  /*2220*/  IMAD.MOV.U32 R4, RZ, RZ, R16 ;  /* 0x000000ffff047224 */ /* 0x000fe200078e0010 */
[----:B------:R-:W-:Y:S02]  /*2230*/  MOV R5, R17 ;  /* 0x0000001100057202 */ /* 0x000fe40000000f00 */
[----:B------:R0:W1:Y:S05]  /*2240*/  LDC.64 R2, c[0x4][R0] ;  /* 0x0100000000027b82 */ /* 0x00006a0000000a00 */
[----:B------:R-:W-:-:S07]  /*2250*/  LEPC R20, `(.L_x_54) ;  /* 0x000000001014794e */ /* 0x000fce0000000000 */
[----:B01----:R-:W-:Y:S05]  /*2260*/  CALL.ABS.NOINC R2 ;  /* 0x0000000002007343 */ /* 0x003fea0003c00000 */
.L_x_54:
[----:B------:R-:W-:Y:S05]  /*2270*/  EXIT ;  /* 0x000000000000794d */ /* 0x000fea0003800000 */
.L_x_55:
[----:B------:R-:W-:-:S00]  /*2280*/  BRA `(.L_x_55) ;  /* 0xfffffffc00fc7947 */ /* 0x000fc0000383ffff */
[----:B------:R-:W-:-:S00]  /*2290*/  NOP ;  /* 0x0000000000007918 */ /* 0x000fc00000000000 */
        /* <DEDUP_REMOVED lines=14> */
.L_x_56:


//--------------------- .nv.global.init           --------------------------
	.section	.nv.global.init,"aw",@progbits
.nv.global.init:
	.type		$str,@object
	.size		$str,($str$2 - $str)
$str:
        /*0000*/ 	.byte	0xe2, 0x94, 0xa4, 0x25, 0x73, 0xe2, 0x94, 0x9c, 0x20, 0x68, 0x61, 0x73, 0x68, 0x63, 0x6f, 0x64
        /*0010*/ 	.byte	0x65, 0x3a, 0x20, 0x25, 0x64, 0x0a, 0x00
	.type		$str$2,@object
	.size		$str$2,($str$1 - $str$2)
$str$2:
        /*0017*/ 	.byte	0x43, 0x6f, 0x6c, 0x6c, 0x69, 0x73, 0x69, 0x6f, 0x6e, 0x20, 0x66, 0x6f, 0x75, 0x6e, 0x64, 0x20
        /*0027*/ 	.byte	0x77, 0x69, 0x74, 0x68, 0x20, 0x73, 0x74, 0x72, 0x69, 0x6e, 0x67, 0x20, 0x25, 0x73, 0x2c, 0x20
        /*0037*/ 	.byte	0x68, 0x61, 0x73, 0x68, 0x20, 0x63, 0x6f, 0x64, 0x65, 0x3a, 0x20, 0x25, 0x64, 0x00
	.type		$str$1,@object
	.size		$str$1,(.L_1 - $str$1)
$str$1:
        /*0045*/ 	.byte	0x43, 0x6f, 0x6c, 0x6c, 0x69, 0x73, 0x69, 0x6f, 0x6e, 0x20, 0x66, 0x6f, 0x75, 0x6e, 0x64, 0x20
        /*0055*/ 	.byte	0x77, 0x69, 0x74, 0x68, 0x20, 0x73, 0x74, 0x72, 0x69, 0x6e, 0x67, 0x20, 0x25, 0x73, 0x2c, 0x20
        /*0065*/ 	.byte	0x68, 0x61, 0x73, 0x68, 0x20, 0x63, 0x6f, 0x64, 0x65, 0x3a, 0x20, 0x25, 0x64, 0x0a, 0x00
.L_1:


//--------------------- .nv.shared.reserved.0     --------------------------
	.section	.nv.shared.reserved.0,"aw",@nobits
	.weak		__nv_reservedSMEM_offset_0_alias
	.size		__nv_reservedSMEM_offset_0_alias, 0, 64
	.other		__nv_reservedSMEM_offset_0_alias,@"STO_CUDA_RESERVED_SHARED STV_DEFAULT"
__nv_reservedSMEM_offset_0_alias:
	.zero		0
	.zero		64


//--------------------- .nv.constant0._Z14findcollisionsii --------------------------
	.section	.nv.constant0._Z14findcollisionsii,"a",@progbits
	.sectionflags	@""
	.align	4
.nv.constant0._Z14findcollisionsii:
	.zero		904


//--------------------- SYMBOLS --------------------------

	.type		.nv.reservedSmem.offset0,@object
	.size		.nv.reservedSmem.offset0,0x4
	.type		malloc,@function
	.type		free,@function
	.type		vprintf,@function
